//
// Generated by NVIDIA NVVM Compiler
//
// Compiler Build ID: CL-36424714
// Cuda compilation tools, release 13.0, V13.0.88
// Based on NVVM 20.0.0
//

.version 9.0
.target sm_100
.address_size 64

	// .globl	_Z7conv_2dPPfiiS0_i
.extern .func  (.param .b64 func_retval0) malloc
(
	.param .b64 malloc_param_0
)
;
.extern .func free
(
	.param .b64 free_param_0
)
;
.extern .func  (.param .b32 func_retval0) vprintf
(
	.param .b64 vprintf_param_0,
	.param .b64 vprintf_param_1
)
;
.global .align 1 .b8 $str[6] = {37, 46, 50, 102, 32};
.global .align 1 .b8 $str$1[2] = {10};

.visible .entry _Z7conv_2dPPfiiS0_i(
	.param .u64 .ptr .align 1 _Z7conv_2dPPfiiS0_i_param_0,
	.param .u32 _Z7conv_2dPPfiiS0_i_param_1,
	.param .u32 _Z7conv_2dPPfiiS0_i_param_2,
	.param .u64 .ptr .align 1 _Z7conv_2dPPfiiS0_i_param_3,
	.param .u32 _Z7conv_2dPPfiiS0_i_param_4
)
{
	.local .align 8 .b8 	__local_depot0[8];
	.reg .b64 	%SP;
	.reg .b64 	%SPL;
	.reg .pred 	%p<59>;
	.reg .b32 	%r<231>;
	.reg .b32 	%f<117>;
	.reg .b64 	%rd<278>;
	.reg .b64 	%fd<32>;

	mov.u64 	%SPL, __local_depot0;
	cvta.local.u64 	%SP, %SPL;
	ld.param.u64 	%rd20, [_Z7conv_2dPPfiiS0_i_param_0];
	ld.param.u32 	%r91, [_Z7conv_2dPPfiiS0_i_param_1];
	ld.param.u32 	%r92, [_Z7conv_2dPPfiiS0_i_param_2];
	ld.param.u64 	%rd21, [_Z7conv_2dPPfiiS0_i_param_3];
	ld.param.u32 	%r93, [_Z7conv_2dPPfiiS0_i_param_4];
	add.u64 	%rd22, %SP, 0;
	add.u64 	%rd1, %SPL, 0;
	sub.s32 	%r1, %r91, %r93;
	sub.s32 	%r2, %r92, %r93;
	add.s32 	%r3, %r2, 1;
	mul.wide.s32 	%rd23, %r3, 8;
	{ // callseq 0, 0
	.param .b64 param0;
	st.param.b64 	[param0], %rd23;
	.param .b64 retval0;
	call.uni (retval0), 
	malloc, 
	(
	param0
	);
	ld.param.b64 	%rd24, [retval0];
	} // callseq 0
	setp.lt.s32 	%p1, %r2, 0;
	@%p1 bra 	$L__BB0_12;
	mul.wide.s32 	%rd3, %r3, 4;
	and.b32  	%r5, %r3, 7;
	setp.lt.u32 	%p2, %r2, 7;
	mov.b32 	%r203, 0;
	@%p2 bra 	$L__BB0_4;
	and.b32  	%r203, %r3, -8;
	mov.b32 	%r213, 0;
$L__BB0_3:
	.pragma "nounroll";
	{ // callseq 1, 0
	.param .b64 param0;
	st.param.b64 	[param0], %rd3;
	.param .b64 retval0;
	call.uni (retval0), 
	malloc, 
	(
	param0
	);
	ld.param.b64 	%rd25, [retval0];
	} // callseq 1
	mul.wide.u32 	%rd27, %r213, 8;
	add.s64 	%rd28, %rd24, %rd27;
	st.u64 	[%rd28], %rd25;
	{ // callseq 2, 0
	.param .b64 param0;
	st.param.b64 	[param0], %rd3;
	.param .b64 retval0;
	call.uni (retval0), 
	malloc, 
	(
	param0
	);
	ld.param.b64 	%rd29, [retval0];
	} // callseq 2
	st.u64 	[%rd28+8], %rd29;
	{ // callseq 3, 0
	.param .b64 param0;
	st.param.b64 	[param0], %rd3;
	.param .b64 retval0;
	call.uni (retval0), 
	malloc, 
	(
	param0
	);
	ld.param.b64 	%rd31, [retval0];
	} // callseq 3
	st.u64 	[%rd28+16], %rd31;
	{ // callseq 4, 0
	.param .b64 param0;
	st.param.b64 	[param0], %rd3;
	.param .b64 retval0;
	call.uni (retval0), 
	malloc, 
	(
	param0
	);
	ld.param.b64 	%rd33, [retval0];
	} // callseq 4
	st.u64 	[%rd28+24], %rd33;
	{ // callseq 5, 0
	.param .b64 param0;
	st.param.b64 	[param0], %rd3;
	.param .b64 retval0;
	call.uni (retval0), 
	malloc, 
	(
	param0
	);
	ld.param.b64 	%rd35, [retval0];
	} // callseq 5
	st.u64 	[%rd28+32], %rd35;
	{ // callseq 6, 0
	.param .b64 param0;
	st.param.b64 	[param0], %rd3;
	.param .b64 retval0;
	call.uni (retval0), 
	malloc, 
	(
	param0
	);
	ld.param.b64 	%rd37, [retval0];
	} // callseq 6
	st.u64 	[%rd28+40], %rd37;
	{ // callseq 7, 0
	.param .b64 param0;
	st.param.b64 	[param0], %rd3;
	.param .b64 retval0;
	call.uni (retval0), 
	malloc, 
	(
	param0
	);
	ld.param.b64 	%rd39, [retval0];
	} // callseq 7
	st.u64 	[%rd28+48], %rd39;
	{ // callseq 8, 0
	.param .b64 param0;
	st.param.b64 	[param0], %rd3;
	.param .b64 retval0;
	call.uni (retval0), 
	malloc, 
	(
	param0
	);
	ld.param.b64 	%rd41, [retval0];
	} // callseq 8
	st.u64 	[%rd28+56], %rd41;
	add.s32 	%r213, %r213, 8;
	setp.eq.s32 	%p3, %r213, %r203;
	@%p3 bra 	$L__BB0_4;
	bra.uni 	$L__BB0_3;
$L__BB0_4:
	setp.eq.s32 	%p4, %r5, 0;
	@%p4 bra 	$L__BB0_12;
	and.b32  	%r8, %r3, 3;
	setp.lt.u32 	%p5, %r5, 4;
	@%p5 bra 	$L__BB0_7;
	{ // callseq 9, 0
	.param .b64 param0;
	st.param.b64 	[param0], %rd3;
	.param .b64 retval0;
	call.uni (retval0), 
	malloc, 
	(
	param0
	);
	ld.param.b64 	%rd43, [retval0];
	} // callseq 9
	mul.wide.u32 	%rd45, %r203, 8;
	add.s64 	%rd46, %rd24, %rd45;
	st.u64 	[%rd46], %rd43;
	{ // callseq 10, 0
	.param .b64 param0;
	st.param.b64 	[param0], %rd3;
	.param .b64 retval0;
	call.uni (retval0), 
	malloc, 
	(
	param0
	);
	ld.param.b64 	%rd47, [retval0];
	} // callseq 10
	st.u64 	[%rd46+8], %rd47;
	{ // callseq 11, 0
	.param .b64 param0;
	st.param.b64 	[param0], %rd3;
	.param .b64 retval0;
	call.uni (retval0), 
	malloc, 
	(
	param0
	);
	ld.param.b64 	%rd49, [retval0];
	} // callseq 11
	st.u64 	[%rd46+16], %rd49;
	{ // callseq 12, 0
	.param .b64 param0;
	st.param.b64 	[param0], %rd3;
	.param .b64 retval0;
	call.uni (retval0), 
	malloc, 
	(
	param0
	);
	ld.param.b64 	%rd51, [retval0];
	} // callseq 12
	st.u64 	[%rd46+24], %rd51;
	add.s32 	%r203, %r203, 4;
$L__BB0_7:
	setp.eq.s32 	%p6, %r8, 0;
	@%p6 bra 	$L__BB0_12;
	setp.eq.s32 	%p7, %r8, 1;
	@%p7 bra 	$L__BB0_10;
	{ // callseq 13, 0
	.param .b64 param0;
	st.param.b64 	[param0], %rd3;
	.param .b64 retval0;
	call.uni (retval0), 
	malloc, 
	(
	param0
	);
	ld.param.b64 	%rd53, [retval0];
	} // callseq 13
	mul.wide.u32 	%rd55, %r203, 8;
	add.s64 	%rd56, %rd24, %rd55;
	st.u64 	[%rd56], %rd53;
	{ // callseq 14, 0
	.param .b64 param0;
	st.param.b64 	[param0], %rd3;
	.param .b64 retval0;
	call.uni (retval0), 
	malloc, 
	(
	param0
	);
	ld.param.b64 	%rd57, [retval0];
	} // callseq 14
	st.u64 	[%rd56+8], %rd57;
	add.s32 	%r203, %r203, 2;
$L__BB0_10:
	and.b32  	%r97, %r3, 1;
	setp.eq.b32 	%p8, %r97, 1;
	not.pred 	%p9, %p8;
	@%p9 bra 	$L__BB0_12;
	{ // callseq 15, 0
	.param .b64 param0;
	st.param.b64 	[param0], %rd3;
	.param .b64 retval0;
	call.uni (retval0), 
	malloc, 
	(
	param0
	);
	ld.param.b64 	%rd59, [retval0];
	} // callseq 15
	mul.wide.u32 	%rd61, %r203, 8;
	add.s64 	%rd62, %rd24, %rd61;
	st.u64 	[%rd62], %rd59;
$L__BB0_12:
	or.b32  	%r98, %r2, %r1;
	setp.lt.s32 	%p10, %r98, 0;
	@%p10 bra 	$L__BB0_33;
	setp.lt.s32 	%p11, %r93, 1;
	@%p11 bra 	$L__BB0_55;
	add.s32 	%r13, %r1, 1;
	and.b32  	%r15, %r93, 15;
	add.s32 	%r16, %r15, -1;
	and.b32  	%r17, %r93, 7;
	add.s32 	%r18, %r17, -1;
	and.b32  	%r19, %r93, 2147483632;
	and.b32  	%r20, %r93, 3;
	cvta.to.global.u64 	%rd4, %rd20;
	cvta.to.global.u64 	%rd5, %rd21;
	mov.b32 	%r206, 0;
$L__BB0_15:
	mul.wide.u32 	%rd132, %r206, 8;
	add.s64 	%rd6, %rd4, %rd132;
	add.s64 	%rd7, %rd24, %rd132;
	mov.b32 	%r207, 0;
$L__BB0_16:
	ld.global.u64 	%rd133, [%rd6];
	mul.wide.u32 	%rd134, %r207, 4;
	add.s64 	%rd135, %rd133, %rd134;
	ld.f32 	%f1, [%rd135];
	mov.f32 	%f116, 0f00000000;
	mov.b32 	%r208, 0;
$L__BB0_17:
	setp.lt.u32 	%p22, %r93, 16;
	mul.wide.u32 	%rd136, %r208, 8;
	add.s64 	%rd137, %rd5, %rd136;
	ld.global.u64 	%rd8, [%rd137];
	mov.b32 	%r211, 0;
	@%p22 bra 	$L__BB0_20;
	mov.b32 	%r209, 0;
$L__BB0_19:
	.pragma "nounroll";
	mul.wide.u32 	%rd138, %r209, 4;
	add.s64 	%rd139, %rd8, %rd138;
	ld.f32 	%f19, [%rd139];
	fma.rn.f32 	%f20, %f1, %f19, %f116;
	ld.f32 	%f21, [%rd139+4];
	fma.rn.f32 	%f22, %f1, %f21, %f20;
	ld.f32 	%f23, [%rd139+8];
	fma.rn.f32 	%f24, %f1, %f23, %f22;
	ld.f32 	%f25, [%rd139+12];
	fma.rn.f32 	%f26, %f1, %f25, %f24;
	ld.f32 	%f27, [%rd139+16];
	fma.rn.f32 	%f28, %f1, %f27, %f26;
	ld.f32 	%f29, [%rd139+20];
	fma.rn.f32 	%f30, %f1, %f29, %f28;
	ld.f32 	%f31, [%rd139+24];
	fma.rn.f32 	%f32, %f1, %f31, %f30;
	ld.f32 	%f33, [%rd139+28];
	fma.rn.f32 	%f34, %f1, %f33, %f32;
	ld.f32 	%f35, [%rd139+32];
	fma.rn.f32 	%f36, %f1, %f35, %f34;
	ld.f32 	%f37, [%rd139+36];
	fma.rn.f32 	%f38, %f1, %f37, %f36;
	ld.f32 	%f39, [%rd139+40];
	fma.rn.f32 	%f40, %f1, %f39, %f38;
	ld.f32 	%f41, [%rd139+44];
	fma.rn.f32 	%f42, %f1, %f41, %f40;
	ld.f32 	%f43, [%rd139+48];
	fma.rn.f32 	%f44, %f1, %f43, %f42;
	ld.f32 	%f45, [%rd139+52];
	fma.rn.f32 	%f46, %f1, %f45, %f44;
	ld.f32 	%f47, [%rd139+56];
	fma.rn.f32 	%f48, %f1, %f47, %f46;
	ld.f32 	%f49, [%rd139+60];
	fma.rn.f32 	%f116, %f1, %f49, %f48;
	add.s32 	%r209, %r209, 16;
	setp.ne.s32 	%p23, %r209, %r19;
	mov.u32 	%r211, %r19;
	@%p23 bra 	$L__BB0_19;
$L__BB0_20:
	setp.eq.s32 	%p24, %r15, 0;
	@%p24 bra 	$L__BB0_30;
	setp.lt.u32 	%p25, %r16, 7;
	@%p25 bra 	$L__BB0_23;
	mul.wide.u32 	%rd140, %r211, 4;
	add.s64 	%rd141, %rd8, %rd140;
	ld.f32 	%f51, [%rd141];
	fma.rn.f32 	%f52, %f1, %f51, %f116;
	ld.f32 	%f53, [%rd141+4];
	fma.rn.f32 	%f54, %f1, %f53, %f52;
	ld.f32 	%f55, [%rd141+8];
	fma.rn.f32 	%f56, %f1, %f55, %f54;
	ld.f32 	%f57, [%rd141+12];
	fma.rn.f32 	%f58, %f1, %f57, %f56;
	ld.f32 	%f59, [%rd141+16];
	fma.rn.f32 	%f60, %f1, %f59, %f58;
	ld.f32 	%f61, [%rd141+20];
	fma.rn.f32 	%f62, %f1, %f61, %f60;
	ld.f32 	%f63, [%rd141+24];
	fma.rn.f32 	%f64, %f1, %f63, %f62;
	ld.f32 	%f65, [%rd141+28];
	fma.rn.f32 	%f116, %f1, %f65, %f64;
	add.s32 	%r211, %r211, 8;
$L__BB0_23:
	setp.eq.s32 	%p26, %r17, 0;
	@%p26 bra 	$L__BB0_30;
	setp.lt.u32 	%p27, %r18, 3;
	@%p27 bra 	$L__BB0_26;
	mul.wide.u32 	%rd142, %r211, 4;
	add.s64 	%rd143, %rd8, %rd142;
	ld.f32 	%f67, [%rd143];
	fma.rn.f32 	%f68, %f1, %f67, %f116;
	ld.f32 	%f69, [%rd143+4];
	fma.rn.f32 	%f70, %f1, %f69, %f68;
	ld.f32 	%f71, [%rd143+8];
	fma.rn.f32 	%f72, %f1, %f71, %f70;
	ld.f32 	%f73, [%rd143+12];
	fma.rn.f32 	%f116, %f1, %f73, %f72;
	add.s32 	%r211, %r211, 4;
$L__BB0_26:
	setp.eq.s32 	%p28, %r20, 0;
	@%p28 bra 	$L__BB0_30;
	setp.eq.s32 	%p29, %r20, 1;
	mul.wide.u32 	%rd144, %r211, 4;
	add.s64 	%rd9, %rd8, %rd144;
	ld.f32 	%f74, [%rd9];
	fma.rn.f32 	%f116, %f1, %f74, %f116;
	@%p29 bra 	$L__BB0_30;
	setp.eq.s32 	%p30, %r20, 2;
	ld.f32 	%f75, [%rd9+4];
	fma.rn.f32 	%f116, %f1, %f75, %f116;
	@%p30 bra 	$L__BB0_30;
	ld.f32 	%f76, [%rd9+8];
	fma.rn.f32 	%f116, %f1, %f76, %f116;
$L__BB0_30:
	add.s32 	%r208, %r208, 1;
	setp.ne.s32 	%p31, %r208, %r93;
	@%p31 bra 	$L__BB0_17;
	ld.u64 	%rd145, [%rd7];
	add.s64 	%rd147, %rd145, %rd134;
	st.f32 	[%rd147], %f116;
	add.s32 	%r207, %r207, 1;
	setp.ne.s32 	%p32, %r207, %r13;
	@%p32 bra 	$L__BB0_16;
	add.s32 	%r206, %r206, 1;
	setp.eq.s32 	%p33, %r206, %r3;
	@%p33 bra 	$L__BB0_33;
	bra.uni 	$L__BB0_15;
$L__BB0_33:
	setp.lt.s32 	%p34, %r1, 0;
	@%p34 bra 	$L__BB0_41;
	setp.gt.s32 	%p35, %r2, -1;
	@%p35 bra 	$L__BB0_70;
	add.s32 	%r44, %r1, 1;
	and.b32  	%r45, %r44, 3;
	setp.lt.u32 	%p46, %r1, 3;
	@%p46 bra 	$L__BB0_38;
	and.b32  	%r190, %r44, -4;
	neg.s32 	%r215, %r190;
	mov.u64 	%rd237, $str$1;
$L__BB0_37:
	cvta.global.u64 	%rd238, %rd237;
	{ // callseq 48, 0
	.param .b64 param0;
	st.param.b64 	[param0], %rd238;
	.param .b64 param1;
	st.param.b64 	[param1], 0;
	.param .b32 retval0;
	call.uni (retval0), 
	vprintf, 
	(
	param0, 
	param1
	);
	ld.param.b32 	%r191, [retval0];
	} // callseq 48
	{ // callseq 49, 0
	.param .b64 param0;
	st.param.b64 	[param0], %rd238;
	.param .b64 param1;
	st.param.b64 	[param1], 0;
	.param .b32 retval0;
	call.uni (retval0), 
	vprintf, 
	(
	param0, 
	param1
	);
	ld.param.b32 	%r193, [retval0];
	} // callseq 49
	{ // callseq 50, 0
	.param .b64 param0;
	st.param.b64 	[param0], %rd238;
	.param .b64 param1;
	st.param.b64 	[param1], 0;
	.param .b32 retval0;
	call.uni (retval0), 
	vprintf, 
	(
	param0, 
	param1
	);
	ld.param.b32 	%r195, [retval0];
	} // callseq 50
	{ // callseq 51, 0
	.param .b64 param0;
	st.param.b64 	[param0], %rd238;
	.param .b64 param1;
	st.param.b64 	[param1], 0;
	.param .b32 retval0;
	call.uni (retval0), 
	vprintf, 
	(
	param0, 
	param1
	);
	ld.param.b32 	%r197, [retval0];
	} // callseq 51
	add.s32 	%r215, %r215, 4;
	setp.ne.s32 	%p47, %r215, 0;
	@%p47 bra 	$L__BB0_37;
$L__BB0_38:
	setp.eq.s32 	%p48, %r45, 0;
	@%p48 bra 	$L__BB0_41;
	neg.s32 	%r216, %r45;
	mov.u64 	%rd239, $str$1;
$L__BB0_40:
	.pragma "nounroll";
	cvta.global.u64 	%rd240, %rd239;
	{ // callseq 52, 0
	.param .b64 param0;
	st.param.b64 	[param0], %rd240;
	.param .b64 param1;
	st.param.b64 	[param1], 0;
	.param .b32 retval0;
	call.uni (retval0), 
	vprintf, 
	(
	param0, 
	param1
	);
	ld.param.b32 	%r199, [retval0];
	} // callseq 52
	add.s32 	%r216, %r216, 1;
	setp.eq.s32 	%p49, %r216, 0;
	@%p49 bra 	$L__BB0_41;
	bra.uni 	$L__BB0_40;
$L__BB0_41:
	setp.lt.s32 	%p50, %r2, 0;
	@%p50 bra 	$L__BB0_54;
	add.s32 	%r67, %r2, 1;
	and.b32  	%r68, %r67, 15;
	setp.lt.u32 	%p51, %r2, 15;
	mov.b32 	%r227, 0;
	@%p51 bra 	$L__BB0_45;
	and.b32  	%r227, %r67, -16;
	neg.s32 	%r226, %r227;
	add.s64 	%rd276, %rd24, 64;
$L__BB0_44:
	.pragma "nounroll";
	ld.u64 	%rd241, [%rd276+-64];
	{ // callseq 53, 0
	.param .b64 param0;
	st.param.b64 	[param0], %rd241;
	call.uni 
	free, 
	(
	param0
	);
	} // callseq 53
	ld.u64 	%rd242, [%rd276+-56];
	{ // callseq 54, 0
	.param .b64 param0;
	st.param.b64 	[param0], %rd242;
	call.uni 
	free, 
	(
	param0
	);
	} // callseq 54
	ld.u64 	%rd243, [%rd276+-48];
	{ // callseq 55, 0
	.param .b64 param0;
	st.param.b64 	[param0], %rd243;
	call.uni 
	free, 
	(
	param0
	);
	} // callseq 55
	ld.u64 	%rd244, [%rd276+-40];
	{ // callseq 56, 0
	.param .b64 param0;
	st.param.b64 	[param0], %rd244;
	call.uni 
	free, 
	(
	param0
	);
	} // callseq 56
	ld.u64 	%rd245, [%rd276+-32];
	{ // callseq 57, 0
	.param .b64 param0;
	st.param.b64 	[param0], %rd245;
	call.uni 
	free, 
	(
	param0
	);
	} // callseq 57
	ld.u64 	%rd246, [%rd276+-24];
	{ // callseq 58, 0
	.param .b64 param0;
	st.param.b64 	[param0], %rd246;
	call.uni 
	free, 
	(
	param0
	);
	} // callseq 58
	ld.u64 	%rd247, [%rd276+-16];
	{ // callseq 59, 0
	.param .b64 param0;
	st.param.b64 	[param0], %rd247;
	call.uni 
	free, 
	(
	param0
	);
	} // callseq 59
	ld.u64 	%rd248, [%rd276+-8];
	{ // callseq 60, 0
	.param .b64 param0;
	st.param.b64 	[param0], %rd248;
	call.uni 
	free, 
	(
	param0
	);
	} // callseq 60
	ld.u64 	%rd249, [%rd276];
	{ // callseq 61, 0
	.param .b64 param0;
	st.param.b64 	[param0], %rd249;
	call.uni 
	free, 
	(
	param0
	);
	} // callseq 61
	ld.u64 	%rd250, [%rd276+8];
	{ // callseq 62, 0
	.param .b64 param0;
	st.param.b64 	[param0], %rd250;
	call.uni 
	free, 
	(
	param0
	);
	} // callseq 62
	ld.u64 	%rd251, [%rd276+16];
	{ // callseq 63, 0
	.param .b64 param0;
	st.param.b64 	[param0], %rd251;
	call.uni 
	free, 
	(
	param0
	);
	} // callseq 63
	ld.u64 	%rd252, [%rd276+24];
	{ // callseq 64, 0
	.param .b64 param0;
	st.param.b64 	[param0], %rd252;
	call.uni 
	free, 
	(
	param0
	);
	} // callseq 64
	ld.u64 	%rd253, [%rd276+32];
	{ // callseq 65, 0
	.param .b64 param0;
	st.param.b64 	[param0], %rd253;
	call.uni 
	free, 
	(
	param0
	);
	} // callseq 65
	ld.u64 	%rd254, [%rd276+40];
	{ // callseq 66, 0
	.param .b64 param0;
	st.param.b64 	[param0], %rd254;
	call.uni 
	free, 
	(
	param0
	);
	} // callseq 66
	ld.u64 	%rd255, [%rd276+48];
	{ // callseq 67, 0
	.param .b64 param0;
	st.param.b64 	[param0], %rd255;
	call.uni 
	free, 
	(
	param0
	);
	} // callseq 67
	ld.u64 	%rd256, [%rd276+56];
	{ // callseq 68, 0
	.param .b64 param0;
	st.param.b64 	[param0], %rd256;
	call.uni 
	free, 
	(
	param0
	);
	} // callseq 68
	add.s32 	%r226, %r226, 16;
	add.s64 	%rd276, %rd276, 128;
	setp.ne.s32 	%p52, %r226, 0;
	@%p52 bra 	$L__BB0_44;
$L__BB0_45:
	setp.eq.s32 	%p53, %r68, 0;
	@%p53 bra 	$L__BB0_54;
	and.b32  	%r82, %r67, 7;
	setp.lt.u32 	%p54, %r68, 8;
	@%p54 bra 	$L__BB0_48;
	mul.wide.u32 	%rd257, %r227, 8;
	add.s64 	%rd258, %rd24, %rd257;
	ld.u64 	%rd259, [%rd258];
	{ // callseq 69, 0
	.param .b64 param0;
	st.param.b64 	[param0], %rd259;
	call.uni 
	free, 
	(
	param0
	);
	} // callseq 69
	ld.u64 	%rd260, [%rd258+8];
	{ // callseq 70, 0
	.param .b64 param0;
	st.param.b64 	[param0], %rd260;
	call.uni 
	free, 
	(
	param0
	);
	} // callseq 70
	ld.u64 	%rd261, [%rd258+16];
	{ // callseq 71, 0
	.param .b64 param0;
	st.param.b64 	[param0], %rd261;
	call.uni 
	free, 
	(
	param0
	);
	} // callseq 71
	ld.u64 	%rd262, [%rd258+24];
	{ // callseq 72, 0
	.param .b64 param0;
	st.param.b64 	[param0], %rd262;
	call.uni 
	free, 
	(
	param0
	);
	} // callseq 72
	ld.u64 	%rd263, [%rd258+32];
	{ // callseq 73, 0
	.param .b64 param0;
	st.param.b64 	[param0], %rd263;
	call.uni 
	free, 
	(
	param0
	);
	} // callseq 73
	ld.u64 	%rd264, [%rd258+40];
	{ // callseq 74, 0
	.param .b64 param0;
	st.param.b64 	[param0], %rd264;
	call.uni 
	free, 
	(
	param0
	);
	} // callseq 74
	ld.u64 	%rd265, [%rd258+48];
	{ // callseq 75, 0
	.param .b64 param0;
	st.param.b64 	[param0], %rd265;
	call.uni 
	free, 
	(
	param0
	);
	} // callseq 75
	ld.u64 	%rd266, [%rd258+56];
	{ // callseq 76, 0
	.param .b64 param0;
	st.param.b64 	[param0], %rd266;
	call.uni 
	free, 
	(
	param0
	);
	} // callseq 76
	add.s32 	%r227, %r227, 8;
$L__BB0_48:
	setp.eq.s32 	%p55, %r82, 0;
	@%p55 bra 	$L__BB0_54;
	and.b32  	%r85, %r67, 3;
	setp.lt.u32 	%p56, %r82, 4;
	@%p56 bra 	$L__BB0_51;
	mul.wide.u32 	%rd267, %r227, 8;
	add.s64 	%rd268, %rd24, %rd267;
	ld.u64 	%rd269, [%rd268];
	{ // callseq 77, 0
	.param .b64 param0;
	st.param.b64 	[param0], %rd269;
	call.uni 
	free, 
	(
	param0
	);
	} // callseq 77
	ld.u64 	%rd270, [%rd268+8];
	{ // callseq 78, 0
	.param .b64 param0;
	st.param.b64 	[param0], %rd270;
	call.uni 
	free, 
	(
	param0
	);
	} // callseq 78
	ld.u64 	%rd271, [%rd268+16];
	{ // callseq 79, 0
	.param .b64 param0;
	st.param.b64 	[param0], %rd271;
	call.uni 
	free, 
	(
	param0
	);
	} // callseq 79
	ld.u64 	%rd272, [%rd268+24];
	{ // callseq 80, 0
	.param .b64 param0;
	st.param.b64 	[param0], %rd272;
	call.uni 
	free, 
	(
	param0
	);
	} // callseq 80
	add.s32 	%r227, %r227, 4;
$L__BB0_51:
	setp.eq.s32 	%p57, %r85, 0;
	@%p57 bra 	$L__BB0_54;
	mul.wide.u32 	%rd273, %r227, 8;
	add.s64 	%rd277, %rd24, %rd273;
	neg.s32 	%r230, %r85;
$L__BB0_53:
	.pragma "nounroll";
	ld.u64 	%rd274, [%rd277];
	{ // callseq 81, 0
	.param .b64 param0;
	st.param.b64 	[param0], %rd274;
	call.uni 
	free, 
	(
	param0
	);
	} // callseq 81
	add.s64 	%rd277, %rd277, 8;
	add.s32 	%r230, %r230, 1;
	setp.ne.s32 	%p58, %r230, 0;
	@%p58 bra 	$L__BB0_53;
$L__BB0_54:
	{ // callseq 82, 0
	.param .b64 param0;
	st.param.b64 	[param0], %rd24;
	call.uni 
	free, 
	(
	param0
	);
	} // callseq 82
	ret;
$L__BB0_55:
	add.s32 	%r101, %r1, 1;
	and.b32  	%r35, %r101, 15;
	add.s32 	%r36, %r35, -1;
	and.b32  	%r37, %r101, 7;
	add.s32 	%r38, %r37, -1;
	and.b32  	%r39, %r101, -16;
	and.b32  	%r40, %r101, 3;
	mov.b32 	%r214, 0;
$L__BB0_56:
	setp.lt.u32 	%p12, %r1, 15;
	mul.wide.u32 	%rd63, %r214, 8;
	add.s64 	%rd10, %rd24, %rd63;
	mov.b32 	%r219, 0;
	@%p12 bra 	$L__BB0_59;
	mov.b32 	%r217, 0;
$L__BB0_58:
	.pragma "nounroll";
	ld.u64 	%rd64, [%rd10];
	mul.wide.u32 	%rd65, %r217, 4;
	add.s64 	%rd66, %rd64, %rd65;
	mov.b32 	%r105, 0;
	st.u32 	[%rd66], %r105;
	ld.u64 	%rd67, [%rd10];
	add.s64 	%rd68, %rd67, %rd65;
	st.u32 	[%rd68+4], %r105;
	ld.u64 	%rd69, [%rd10];
	add.s64 	%rd70, %rd69, %rd65;
	st.u32 	[%rd70+8], %r105;
	ld.u64 	%rd71, [%rd10];
	add.s64 	%rd72, %rd71, %rd65;
	st.u32 	[%rd72+12], %r105;
	ld.u64 	%rd73, [%rd10];
	add.s64 	%rd74, %rd73, %rd65;
	st.u32 	[%rd74+16], %r105;
	ld.u64 	%rd75, [%rd10];
	add.s64 	%rd76, %rd75, %rd65;
	st.u32 	[%rd76+20], %r105;
	ld.u64 	%rd77, [%rd10];
	add.s64 	%rd78, %rd77, %rd65;
	st.u32 	[%rd78+24], %r105;
	ld.u64 	%rd79, [%rd10];
	add.s64 	%rd80, %rd79, %rd65;
	st.u32 	[%rd80+28], %r105;
	ld.u64 	%rd81, [%rd10];
	add.s64 	%rd82, %rd81, %rd65;
	st.u32 	[%rd82+32], %r105;
	ld.u64 	%rd83, [%rd10];
	add.s64 	%rd84, %rd83, %rd65;
	st.u32 	[%rd84+36], %r105;
	ld.u64 	%rd85, [%rd10];
	add.s64 	%rd86, %rd85, %rd65;
	st.u32 	[%rd86+40], %r105;
	ld.u64 	%rd87, [%rd10];
	add.s64 	%rd88, %rd87, %rd65;
	st.u32 	[%rd88+44], %r105;
	ld.u64 	%rd89, [%rd10];
	add.s64 	%rd90, %rd89, %rd65;
	st.u32 	[%rd90+48], %r105;
	ld.u64 	%rd91, [%rd10];
	add.s64 	%rd92, %rd91, %rd65;
	st.u32 	[%rd92+52], %r105;
	ld.u64 	%rd93, [%rd10];
	add.s64 	%rd94, %rd93, %rd65;
	st.u32 	[%rd94+56], %r105;
	ld.u64 	%rd95, [%rd10];
	add.s64 	%rd96, %rd95, %rd65;
	st.u32 	[%rd96+60], %r105;
	add.s32 	%r217, %r217, 16;
	setp.ne.s32 	%p13, %r217, %r39;
	mov.u32 	%r219, %r39;
	@%p13 bra 	$L__BB0_58;
$L__BB0_59:
	setp.eq.s32 	%p14, %r35, 0;
	@%p14 bra 	$L__BB0_69;
	setp.lt.u32 	%p15, %r36, 7;
	@%p15 bra 	$L__BB0_62;
	ld.u64 	%rd97, [%rd10];
	mul.wide.u32 	%rd98, %r219, 4;
	add.s64 	%rd99, %rd97, %rd98;
	mov.b32 	%r106, 0;
	st.u32 	[%rd99], %r106;
	ld.u64 	%rd100, [%rd10];
	add.s64 	%rd101, %rd100, %rd98;
	st.u32 	[%rd101+4], %r106;
	ld.u64 	%rd102, [%rd10];
	add.s64 	%rd103, %rd102, %rd98;
	st.u32 	[%rd103+8], %r106;
	ld.u64 	%rd104, [%rd10];
	add.s64 	%rd105, %rd104, %rd98;
	st.u32 	[%rd105+12], %r106;
	ld.u64 	%rd106, [%rd10];
	add.s64 	%rd107, %rd106, %rd98;
	st.u32 	[%rd107+16], %r106;
	ld.u64 	%rd108, [%rd10];
	add.s64 	%rd109, %rd108, %rd98;
	st.u32 	[%rd109+20], %r106;
	ld.u64 	%rd110, [%rd10];
	add.s64 	%rd111, %rd110, %rd98;
	st.u32 	[%rd111+24], %r106;
	ld.u64 	%rd112, [%rd10];
	add.s64 	%rd113, %rd112, %rd98;
	st.u32 	[%rd113+28], %r106;
	add.s32 	%r219, %r219, 8;
$L__BB0_62:
	setp.eq.s32 	%p16, %r37, 0;
	@%p16 bra 	$L__BB0_69;
	setp.lt.u32 	%p17, %r38, 3;
	@%p17 bra 	$L__BB0_65;
	ld.u64 	%rd114, [%rd10];
	mul.wide.u32 	%rd115, %r219, 4;
	add.s64 	%rd116, %rd114, %rd115;
	mov.b32 	%r107, 0;
	st.u32 	[%rd116], %r107;
	ld.u64 	%rd117, [%rd10];
	add.s64 	%rd118, %rd117, %rd115;
	st.u32 	[%rd118+4], %r107;
	ld.u64 	%rd119, [%rd10];
	add.s64 	%rd120, %rd119, %rd115;
	st.u32 	[%rd120+8], %r107;
	ld.u64 	%rd121, [%rd10];
	add.s64 	%rd122, %rd121, %rd115;
	st.u32 	[%rd122+12], %r107;
	add.s32 	%r219, %r219, 4;
$L__BB0_65:
	setp.eq.s32 	%p18, %r40, 0;
	@%p18 bra 	$L__BB0_69;
	setp.eq.s32 	%p19, %r40, 1;
	ld.u64 	%rd123, [%rd10];
	mul.wide.u32 	%rd124, %r219, 4;
	add.s64 	%rd125, %rd123, %rd124;
	mov.b32 	%r108, 0;
	st.u32 	[%rd125], %r108;
	@%p19 bra 	$L__BB0_69;
	setp.eq.s32 	%p20, %r40, 2;
	ld.u64 	%rd126, [%rd10];
	add.s64 	%rd128, %rd126, %rd124;
	mov.b32 	%r109, 0;
	st.u32 	[%rd128+4], %r109;
	@%p20 bra 	$L__BB0_69;
	ld.u64 	%rd129, [%rd10];
	add.s64 	%rd131, %rd129, %rd124;
	mov.b32 	%r110, 0;
	st.u32 	[%rd131+8], %r110;
$L__BB0_69:
	add.s32 	%r214, %r214, 1;
	setp.eq.s32 	%p21, %r214, %r3;
	@%p21 bra 	$L__BB0_33;
	bra.uni 	$L__BB0_56;
$L__BB0_70:
	add.s32 	%r52, %r1, 1;
	and.b32  	%r53, %r3, 15;
	and.b32  	%r54, %r3, 7;
	and.b32  	%r55, %r3, -16;
	and.b32  	%r56, %r3, 3;
	neg.s32 	%r57, %r55;
	mov.b32 	%r221, 0;
	mov.u64 	%rd235, $str$1;
	mov.u64 	%rd220, $str;
$L__BB0_71:
	setp.lt.u32 	%p36, %r2, 15;
	mul.wide.u32 	%rd148, %r221, 8;
	add.s64 	%rd11, %rd24, %rd148;
	mov.b32 	%r224, 0;
	@%p36 bra 	$L__BB0_74;
	mov.b64 	%rd275, 0;
	mov.u32 	%r222, %r57;
$L__BB0_73:
	.pragma "nounroll";
	ld.u64 	%rd150, [%rd11];
	add.s64 	%rd151, %rd150, %rd275;
	ld.f32 	%f77, [%rd151];
	cvt.f64.f32 	%fd1, %f77;
	st.local.f64 	[%rd1], %fd1;
	mov.u64 	%rd152, $str;
	cvta.global.u64 	%rd153, %rd152;
	add.u64 	%rd154, %SP, 0;
	{ // callseq 16, 0
	.param .b64 param0;
	st.param.b64 	[param0], %rd153;
	.param .b64 param1;
	st.param.b64 	[param1], %rd154;
	.param .b32 retval0;
	call.uni (retval0), 
	vprintf, 
	(
	param0, 
	param1
	);
	ld.param.b32 	%r123, [retval0];
	} // callseq 16
	ld.u64 	%rd155, [%rd11];
	add.s64 	%rd156, %rd155, %rd275;
	ld.f32 	%f78, [%rd156+4];
	cvt.f64.f32 	%fd2, %f78;
	st.local.f64 	[%rd1], %fd2;
	{ // callseq 17, 0
	.param .b64 param0;
	st.param.b64 	[param0], %rd153;
	.param .b64 param1;
	st.param.b64 	[param1], %rd154;
	.param .b32 retval0;
	call.uni (retval0), 
	vprintf, 
	(
	param0, 
	param1
	);
	ld.param.b32 	%r125, [retval0];
	} // callseq 17
	ld.u64 	%rd157, [%rd11];
	add.s64 	%rd158, %rd157, %rd275;
	ld.f32 	%f79, [%rd158+8];
	cvt.f64.f32 	%fd3, %f79;
	st.local.f64 	[%rd1], %fd3;
	{ // callseq 18, 0
	.param .b64 param0;
	st.param.b64 	[param0], %rd153;
	.param .b64 param1;
	st.param.b64 	[param1], %rd154;
	.param .b32 retval0;
	call.uni (retval0), 
	vprintf, 
	(
	param0, 
	param1
	);
	ld.param.b32 	%r127, [retval0];
	} // callseq 18
	ld.u64 	%rd159, [%rd11];
	add.s64 	%rd160, %rd159, %rd275;
	ld.f32 	%f80, [%rd160+12];
	cvt.f64.f32 	%fd4, %f80;
	st.local.f64 	[%rd1], %fd4;
	{ // callseq 19, 0
	.param .b64 param0;
	st.param.b64 	[param0], %rd153;
	.param .b64 param1;
	st.param.b64 	[param1], %rd154;
	.param .b32 retval0;
	call.uni (retval0), 
	vprintf, 
	(
	param0, 
	param1
	);
	ld.param.b32 	%r129, [retval0];
	} // callseq 19
	ld.u64 	%rd161, [%rd11];
	add.s64 	%rd162, %rd161, %rd275;
	ld.f32 	%f81, [%rd162+16];
	cvt.f64.f32 	%fd5, %f81;
	st.local.f64 	[%rd1], %fd5;
	{ // callseq 20, 0
	.param .b64 param0;
	st.param.b64 	[param0], %rd153;
	.param .b64 param1;
	st.param.b64 	[param1], %rd154;
	.param .b32 retval0;
	call.uni (retval0), 
	vprintf, 
	(
	param0, 
	param1
	);
	ld.param.b32 	%r131, [retval0];
	} // callseq 20
	ld.u64 	%rd163, [%rd11];
	add.s64 	%rd164, %rd163, %rd275;
	ld.f32 	%f82, [%rd164+20];
	cvt.f64.f32 	%fd6, %f82;
	st.local.f64 	[%rd1], %fd6;
	{ // callseq 21, 0
	.param .b64 param0;
	st.param.b64 	[param0], %rd153;
	.param .b64 param1;
	st.param.b64 	[param1], %rd154;
	.param .b32 retval0;
	call.uni (retval0), 
	vprintf, 
	(
	param0, 
	param1
	);
	ld.param.b32 	%r133, [retval0];
	} // callseq 21
	ld.u64 	%rd165, [%rd11];
	add.s64 	%rd166, %rd165, %rd275;
	ld.f32 	%f83, [%rd166+24];
	cvt.f64.f32 	%fd7, %f83;
	st.local.f64 	[%rd1], %fd7;
	{ // callseq 22, 0
	.param .b64 param0;
	st.param.b64 	[param0], %rd153;
	.param .b64 param1;
	st.param.b64 	[param1], %rd154;
	.param .b32 retval0;
	call.uni (retval0), 
	vprintf, 
	(
	param0, 
	param1
	);
	ld.param.b32 	%r135, [retval0];
	} // callseq 22
	ld.u64 	%rd167, [%rd11];
	add.s64 	%rd168, %rd167, %rd275;
	ld.f32 	%f84, [%rd168+28];
	cvt.f64.f32 	%fd8, %f84;
	st.local.f64 	[%rd1], %fd8;
	{ // callseq 23, 0
	.param .b64 param0;
	st.param.b64 	[param0], %rd153;
	.param .b64 param1;
	st.param.b64 	[param1], %rd154;
	.param .b32 retval0;
	call.uni (retval0), 
	vprintf, 
	(
	param0, 
	param1
	);
	ld.param.b32 	%r137, [retval0];
	} // callseq 23
	ld.u64 	%rd169, [%rd11];
	add.s64 	%rd170, %rd169, %rd275;
	ld.f32 	%f85, [%rd170+32];
	cvt.f64.f32 	%fd9, %f85;
	st.local.f64 	[%rd1], %fd9;
	{ // callseq 24, 0
	.param .b64 param0;
	st.param.b64 	[param0], %rd153;
	.param .b64 param1;
	st.param.b64 	[param1], %rd154;
	.param .b32 retval0;
	call.uni (retval0), 
	vprintf, 
	(
	param0, 
	param1
	);
	ld.param.b32 	%r139, [retval0];
	} // callseq 24
	ld.u64 	%rd171, [%rd11];
	add.s64 	%rd172, %rd171, %rd275;
	ld.f32 	%f86, [%rd172+36];
	cvt.f64.f32 	%fd10, %f86;
	st.local.f64 	[%rd1], %fd10;
	{ // callseq 25, 0
	.param .b64 param0;
	st.param.b64 	[param0], %rd153;
	.param .b64 param1;
	st.param.b64 	[param1], %rd154;
	.param .b32 retval0;
	call.uni (retval0), 
	vprintf, 
	(
	param0, 
	param1
	);
	ld.param.b32 	%r141, [retval0];
	} // callseq 25
	ld.u64 	%rd173, [%rd11];
	add.s64 	%rd174, %rd173, %rd275;
	ld.f32 	%f87, [%rd174+40];
	cvt.f64.f32 	%fd11, %f87;
	st.local.f64 	[%rd1], %fd11;
	{ // callseq 26, 0
	.param .b64 param0;
	st.param.b64 	[param0], %rd153;
	.param .b64 param1;
	st.param.b64 	[param1], %rd154;
	.param .b32 retval0;
	call.uni (retval0), 
	vprintf, 
	(
	param0, 
	param1
	);
	ld.param.b32 	%r143, [retval0];
	} // callseq 26
	ld.u64 	%rd175, [%rd11];
	add.s64 	%rd176, %rd175, %rd275;
	ld.f32 	%f88, [%rd176+44];
	cvt.f64.f32 	%fd12, %f88;
	st.local.f64 	[%rd1], %fd12;
	{ // callseq 27, 0
	.param .b64 param0;
	st.param.b64 	[param0], %rd153;
	.param .b64 param1;
	st.param.b64 	[param1], %rd154;
	.param .b32 retval0;
	call.uni (retval0), 
	vprintf, 
	(
	param0, 
	param1
	);
	ld.param.b32 	%r145, [retval0];
	} // callseq 27
	ld.u64 	%rd177, [%rd11];
	add.s64 	%rd178, %rd177, %rd275;
	ld.f32 	%f89, [%rd178+48];
	cvt.f64.f32 	%fd13, %f89;
	st.local.f64 	[%rd1], %fd13;
	{ // callseq 28, 0
	.param .b64 param0;
	st.param.b64 	[param0], %rd153;
	.param .b64 param1;
	st.param.b64 	[param1], %rd154;
	.param .b32 retval0;
	call.uni (retval0), 
	vprintf, 
	(
	param0, 
	param1
	);
	ld.param.b32 	%r147, [retval0];
	} // callseq 28
	ld.u64 	%rd179, [%rd11];
	add.s64 	%rd180, %rd179, %rd275;
	ld.f32 	%f90, [%rd180+52];
	cvt.f64.f32 	%fd14, %f90;
	st.local.f64 	[%rd1], %fd14;
	{ // callseq 29, 0
	.param .b64 param0;
	st.param.b64 	[param0], %rd153;
	.param .b64 param1;
	st.param.b64 	[param1], %rd154;
	.param .b32 retval0;
	call.uni (retval0), 
	vprintf, 
	(
	param0, 
	param1
	);
	ld.param.b32 	%r149, [retval0];
	} // callseq 29
	ld.u64 	%rd181, [%rd11];
	add.s64 	%rd182, %rd181, %rd275;
	ld.f32 	%f91, [%rd182+56];
	cvt.f64.f32 	%fd15, %f91;
	st.local.f64 	[%rd1], %fd15;
	{ // callseq 30, 0
	.param .b64 param0;
	st.param.b64 	[param0], %rd153;
	.param .b64 param1;
	st.param.b64 	[param1], %rd154;
	.param .b32 retval0;
	call.uni (retval0), 
	vprintf, 
	(
	param0, 
	param1
	);
	ld.param.b32 	%r151, [retval0];
	} // callseq 30
	ld.u64 	%rd183, [%rd11];
	add.s64 	%rd184, %rd183, %rd275;
	ld.f32 	%f92, [%rd184+60];
	cvt.f64.f32 	%fd16, %f92;
	st.local.f64 	[%rd1], %fd16;
	{ // callseq 31, 0
	.param .b64 param0;
	st.param.b64 	[param0], %rd153;
	.param .b64 param1;
	st.param.b64 	[param1], %rd154;
	.param .b32 retval0;
	call.uni (retval0), 
	vprintf, 
	(
	param0, 
	param1
	);
	ld.param.b32 	%r153, [retval0];
	} // callseq 31
	add.s32 	%r222, %r222, 16;
	add.s64 	%rd275, %rd275, 64;
	setp.ne.s32 	%p37, %r222, 0;
	mov.u32 	%r224, %r55;
	@%p37 bra 	$L__BB0_73;
$L__BB0_74:
	setp.eq.s32 	%p38, %r53, 0;
	@%p38 bra 	$L__BB0_84;
	add.s32 	%r155, %r53, -1;
	setp.lt.u32 	%p39, %r155, 7;
	@%p39 bra 	$L__BB0_77;
	ld.u64 	%rd185, [%rd11];
	mul.wide.u32 	%rd186, %r224, 4;
	add.s64 	%rd187, %rd185, %rd186;
	ld.f32 	%f93, [%rd187];
	cvt.f64.f32 	%fd17, %f93;
	st.local.f64 	[%rd1], %fd17;
	cvta.global.u64 	%rd189, %rd220;
	{ // callseq 32, 0
	.param .b64 param0;
	st.param.b64 	[param0], %rd189;
	.param .b64 param1;
	st.param.b64 	[param1], %rd22;
	.param .b32 retval0;
	call.uni (retval0), 
	vprintf, 
	(
	param0, 
	param1
	);
	ld.param.b32 	%r156, [retval0];
	} // callseq 32
	ld.u64 	%rd191, [%rd11];
	add.s64 	%rd192, %rd191, %rd186;
	ld.f32 	%f94, [%rd192+4];
	cvt.f64.f32 	%fd18, %f94;
	st.local.f64 	[%rd1], %fd18;
	{ // callseq 33, 0
	.param .b64 param0;
	st.param.b64 	[param0], %rd189;
	.param .b64 param1;
	st.param.b64 	[param1], %rd22;
	.param .b32 retval0;
	call.uni (retval0), 
	vprintf, 
	(
	param0, 
	param1
	);
	ld.param.b32 	%r158, [retval0];
	} // callseq 33
	ld.u64 	%rd193, [%rd11];
	add.s64 	%rd194, %rd193, %rd186;
	ld.f32 	%f95, [%rd194+8];
	cvt.f64.f32 	%fd19, %f95;
	st.local.f64 	[%rd1], %fd19;
	{ // callseq 34, 0
	.param .b64 param0;
	st.param.b64 	[param0], %rd189;
	.param .b64 param1;
	st.param.b64 	[param1], %rd22;
	.param .b32 retval0;
	call.uni (retval0), 
	vprintf, 
	(
	param0, 
	param1
	);
	ld.param.b32 	%r160, [retval0];
	} // callseq 34
	ld.u64 	%rd195, [%rd11];
	add.s64 	%rd196, %rd195, %rd186;
	ld.f32 	%f96, [%rd196+12];
	cvt.f64.f32 	%fd20, %f96;
	st.local.f64 	[%rd1], %fd20;
	{ // callseq 35, 0
	.param .b64 param0;
	st.param.b64 	[param0], %rd189;
	.param .b64 param1;
	st.param.b64 	[param1], %rd22;
	.param .b32 retval0;
	call.uni (retval0), 
	vprintf, 
	(
	param0, 
	param1
	);
	ld.param.b32 	%r162, [retval0];
	} // callseq 35
	ld.u64 	%rd197, [%rd11];
	add.s64 	%rd198, %rd197, %rd186;
	ld.f32 	%f97, [%rd198+16];
	cvt.f64.f32 	%fd21, %f97;
	st.local.f64 	[%rd1], %fd21;
	{ // callseq 36, 0
	.param .b64 param0;
	st.param.b64 	[param0], %rd189;
	.param .b64 param1;
	st.param.b64 	[param1], %rd22;
	.param .b32 retval0;
	call.uni (retval0), 
	vprintf, 
	(
	param0, 
	param1
	);
	ld.param.b32 	%r164, [retval0];
	} // callseq 36
	ld.u64 	%rd199, [%rd11];
	add.s64 	%rd200, %rd199, %rd186;
	ld.f32 	%f98, [%rd200+20];
	cvt.f64.f32 	%fd22, %f98;
	st.local.f64 	[%rd1], %fd22;
	{ // callseq 37, 0
	.param .b64 param0;
	st.param.b64 	[param0], %rd189;
	.param .b64 param1;
	st.param.b64 	[param1], %rd22;
	.param .b32 retval0;
	call.uni (retval0), 
	vprintf, 
	(
	param0, 
	param1
	);
	ld.param.b32 	%r166, [retval0];
	} // callseq 37
	ld.u64 	%rd201, [%rd11];
	add.s64 	%rd202, %rd201, %rd186;
	ld.f32 	%f99, [%rd202+24];
	cvt.f64.f32 	%fd23, %f99;
	st.local.f64 	[%rd1], %fd23;
	{ // callseq 38, 0
	.param .b64 param0;
	st.param.b64 	[param0], %rd189;
	.param .b64 param1;
	st.param.b64 	[param1], %rd22;
	.param .b32 retval0;
	call.uni (retval0), 
	vprintf, 
	(
	param0, 
	param1
	);
	ld.param.b32 	%r168, [retval0];
	} // callseq 38
	ld.u64 	%rd203, [%rd11];
	add.s64 	%rd204, %rd203, %rd186;
	ld.f32 	%f100, [%rd204+28];
	cvt.f64.f32 	%fd24, %f100;
	st.local.f64 	[%rd1], %fd24;
	{ // callseq 39, 0
	.param .b64 param0;
	st.param.b64 	[param0], %rd189;
	.param .b64 param1;
	st.param.b64 	[param1], %rd22;
	.param .b32 retval0;
	call.uni (retval0), 
	vprintf, 
	(
	param0, 
	param1
	);
	ld.param.b32 	%r170, [retval0];
	} // callseq 39
	add.s32 	%r224, %r224, 8;
$L__BB0_77:
	setp.eq.s32 	%p40, %r54, 0;
	@%p40 bra 	$L__BB0_84;
	add.s32 	%r172, %r54, -1;
	setp.lt.u32 	%p41, %r172, 3;
	@%p41 bra 	$L__BB0_80;
	ld.u64 	%rd205, [%rd11];
	mul.wide.u32 	%rd206, %r224, 4;
	add.s64 	%rd207, %rd205, %rd206;
	ld.f32 	%f101, [%rd207];
	cvt.f64.f32 	%fd25, %f101;
	st.local.f64 	[%rd1], %fd25;
	cvta.global.u64 	%rd209, %rd220;
	{ // callseq 40, 0
	.param .b64 param0;
	st.param.b64 	[param0], %rd209;
	.param .b64 param1;
	st.param.b64 	[param1], %rd22;
	.param .b32 retval0;
	call.uni (retval0), 
	vprintf, 
	(
	param0, 
	param1
	);
	ld.param.b32 	%r173, [retval0];
	} // callseq 40
	ld.u64 	%rd211, [%rd11];
	add.s64 	%rd212, %rd211, %rd206;
	ld.f32 	%f102, [%rd212+4];
	cvt.f64.f32 	%fd26, %f102;
	st.local.f64 	[%rd1], %fd26;
	{ // callseq 41, 0
	.param .b64 param0;
	st.param.b64 	[param0], %rd209;
	.param .b64 param1;
	st.param.b64 	[param1], %rd22;
	.param .b32 retval0;
	call.uni (retval0), 
	vprintf, 
	(
	param0, 
	param1
	);
	ld.param.b32 	%r175, [retval0];
	} // callseq 41
	ld.u64 	%rd213, [%rd11];
	add.s64 	%rd214, %rd213, %rd206;
	ld.f32 	%f103, [%rd214+8];
	cvt.f64.f32 	%fd27, %f103;
	st.local.f64 	[%rd1], %fd27;
	{ // callseq 42, 0
	.param .b64 param0;
	st.param.b64 	[param0], %rd209;
	.param .b64 param1;
	st.param.b64 	[param1], %rd22;
	.param .b32 retval0;
	call.uni (retval0), 
	vprintf, 
	(
	param0, 
	param1
	);
	ld.param.b32 	%r177, [retval0];
	} // callseq 42
	ld.u64 	%rd215, [%rd11];
	add.s64 	%rd216, %rd215, %rd206;
	ld.f32 	%f104, [%rd216+12];
	cvt.f64.f32 	%fd28, %f104;
	st.local.f64 	[%rd1], %fd28;
	{ // callseq 43, 0
	.param .b64 param0;
	st.param.b64 	[param0], %rd209;
	.param .b64 param1;
	st.param.b64 	[param1], %rd22;
	.param .b32 retval0;
	call.uni (retval0), 
	vprintf, 
	(
	param0, 
	param1
	);
	ld.param.b32 	%r179, [retval0];
	} // callseq 43
	add.s32 	%r224, %r224, 4;
$L__BB0_80:
	setp.eq.s32 	%p42, %r56, 0;
	@%p42 bra 	$L__BB0_84;
	setp.eq.s32 	%p43, %r56, 1;
	ld.u64 	%rd217, [%rd11];
	mul.wide.u32 	%rd218, %r224, 4;
	add.s64 	%rd219, %rd217, %rd218;
	ld.f32 	%f105, [%rd219];
	cvt.f64.f32 	%fd29, %f105;
	st.local.f64 	[%rd1], %fd29;
	cvta.global.u64 	%rd221, %rd220;
	{ // callseq 44, 0
	.param .b64 param0;
	st.param.b64 	[param0], %rd221;
	.param .b64 param1;
	st.param.b64 	[param1], %rd22;
	.param .b32 retval0;
	call.uni (retval0), 
	vprintf, 
	(
	param0, 
	param1
	);
	ld.param.b32 	%r181, [retval0];
	} // callseq 44
	@%p43 bra 	$L__BB0_84;
	setp.eq.s32 	%p44, %r56, 2;
	ld.u64 	%rd223, [%rd11];
	add.s64 	%rd225, %rd223, %rd218;
	ld.f32 	%f106, [%rd225+4];
	cvt.f64.f32 	%fd30, %f106;
	st.local.f64 	[%rd1], %fd30;
	cvta.global.u64 	%rd227, %rd220;
	{ // callseq 45, 0
	.param .b64 param0;
	st.param.b64 	[param0], %rd227;
	.param .b64 param1;
	st.param.b64 	[param1], %rd22;
	.param .b32 retval0;
	call.uni (retval0), 
	vprintf, 
	(
	param0, 
	param1
	);
	ld.param.b32 	%r183, [retval0];
	} // callseq 45
	@%p44 bra 	$L__BB0_84;
	ld.u64 	%rd229, [%rd11];
	add.s64 	%rd231, %rd229, %rd218;
	ld.f32 	%f107, [%rd231+8];
	cvt.f64.f32 	%fd31, %f107;
	st.local.f64 	[%rd1], %fd31;
	cvta.global.u64 	%rd233, %rd220;
	{ // callseq 46, 0
	.param .b64 param0;
	st.param.b64 	[param0], %rd233;
	.param .b64 param1;
	st.param.b64 	[param1], %rd22;
	.param .b32 retval0;
	call.uni (retval0), 
	vprintf, 
	(
	param0, 
	param1
	);
	ld.param.b32 	%r185, [retval0];
	} // callseq 46
$L__BB0_84:
	cvta.global.u64 	%rd236, %rd235;
	{ // callseq 47, 0
	.param .b64 param0;
	st.param.b64 	[param0], %rd236;
	.param .b64 param1;
	st.param.b64 	[param1], 0;
	.param .b32 retval0;
	call.uni (retval0), 
	vprintf, 
	(
	param0, 
	param1
	);
	ld.param.b32 	%r187, [retval0];
	} // callseq 47
	add.s32 	%r221, %r221, 1;
	setp.eq.s32 	%p45, %r221, %r52;
	@%p45 bra 	$L__BB0_41;
	bra.uni 	$L__BB0_71;

}


// ===== COMPILED SASS (sm_100) =====

	.target	sm_100

	.elftype	@"ET_EXEC"


//--------------------- .note.nv.tkinfo           --------------------------
	.section	.note.nv.tkinfo,"",@"SHT_NOTE"
	.sectionflags	@"SHF_NOTE_NV_TKINFO"
	.tkinfo
        /*0018*/ 	.word	0x00000002
        /*0030*/ 	.string	""
        /*0030*/ 	.string	"ptxas"
        /*0030*/ 	.string	"Cuda compilation tools, release 13.0, V13.0.88"
        /*0030*/ 	.string	"Build cuda_13.0.r13.0/compiler.36424714_0"
        /*0030*/ 	.string	"-arch sm_100 -m 64 "



//--------------------- .note.nv.cuinfo           --------------------------
	.section	.note.nv.cuinfo,"",@"SHT_NOTE"
	.sectionflags	@"SHF_NOTE_NV_CUINFO"
        /*0018*/ 	.short	0x0002
        /*001a*/ 	.short	0x0064
        /*001c*/ 	.short	0x0082
	.zero		2


//--------------------- .nv.info                  --------------------------
	.section	.nv.info,"",@"SHT_CUDA_INFO"
	.align	4


	//----- nvinfo : EIATTR_REGCOUNT
	.align		4
        /*0000*/ 	.byte	0x04, 0x2f
        /*0002*/ 	.short	(.L_3 - .L_2)
	.align		4
.L_2:
        /*0004*/ 	.word	index@(_Z7conv_2dPPfiiS0_i)
        /*0008*/ 	.word	0x00000028


	//----- nvinfo : EIATTR_FRAME_SIZE
	.align		4
.L_3:
        /*000c*/ 	.byte	0x04, 0x11
        /*000e*/ 	.short	(.L_5 - .L_4)
	.align		4
.L_4:
        /*0010*/ 	.word	index@(_Z7conv_2dPPfiiS0_i)
        /*0014*/ 	.word	0x00000008


	//----- nvinfo : EIATTR_MIN_STACK_SIZE
	.align		4
.L_5:
        /*0018*/ 	.byte	0x04, 0x12
        /*001a*/ 	.short	(.L_7 - .L_6)
	.align		4
.L_6:
        /*001c*/ 	.word	index@(_Z7conv_2dPPfiiS0_i)
        /*0020*/ 	.word	0x00000008
.L_7:


//--------------------- .nv.compat                --------------------------
	.section	.nv.compat,"",@"SHT_CUDA_COMPAT_INFO"
	.align	4
        /*0000*/ 	.byte	0x02, 0x09, 0x00, 0x00, 0x02, 0x02, 0x01, 0x00, 0x02, 0x05, 0x05, 0x00, 0x03, 0x07, 0x01, 0x01
        /*0010*/ 	.byte	0x02, 0x03, 0x00, 0x00, 0x02, 0x06, 0x01, 0x00, 0x04, 0x0b, 0x08, 0x00, 0x09, 0x00, 0x00, 0x00
        /*0020*/ 	.byte	0x00, 0x00, 0x00, 0x00


//--------------------- .nv.info._Z7conv_2dPPfiiS0_i --------------------------
	.section	.nv.info._Z7conv_2dPPfiiS0_i,"",@"SHT_CUDA_INFO"
	.sectionflags	@""
	.align	4


	//----- nvinfo : EIATTR_CUDA_API_VERSION
	.align		4
        /*0000*/ 	.byte	0x04, 0x37
        /*0002*/ 	.short	(.L_9 - .L_8)
.L_8:
        /*0004*/ 	.word	0x00000082


	//----- nvinfo : EIATTR_KPARAM_INFO
	.align		4
.L_9:
        /*0008*/ 	.byte	0x04, 0x17
        /*000a*/ 	.short	(.L_11 - .L_10)
.L_10:
        /*000c*/ 	.word	0x00000000
        /*0010*/ 	.short	0x0004
        /*0012*/ 	.short	0x0018
        /*0014*/ 	.byte	0x00, 0xf0, 0x11, 0x00


	//----- nvinfo : EIATTR_KPARAM_INFO
	.align		4
.L_11:
        /*0018*/ 	.byte	0x04, 0x17
        /*001a*/ 	.short	(.L_13 - .L_12)
.L_12:
        /*001c*/ 	.word	0x00000000
        /*0020*/ 	.short	0x0003
        /*0022*/ 	.short	0x0010
        /*0024*/ 	.byte	0x00, 0xf5, 0x21, 0x00


	//----- nvinfo : EIATTR_KPARAM_INFO
	.align		4
.L_13:
        /*0028*/ 	.byte	0x04, 0x17
        /*002a*/ 	.short	(.L_15 - .L_14)
.L_14:
        /*002c*/ 	.word	0x00000000
        /*0030*/ 	.short	0x0002
        /*0032*/ 	.short	0x000c
        /*0034*/ 	.byte	0x00, 0xf0, 0x11, 0x00


	//----- nvinfo : EIATTR_KPARAM_INFO
	.align		4
.L_15:
        /*0038*/ 	.byte	0x04, 0x17
        /*003a*/ 	.short	(.L_17 - .L_16)
.L_16:
        /*003c*/ 	.word	0x00000000
        /*0040*/ 	.short	0x0001
        /*0042*/ 	.short	0x0008
        /*0044*/ 	.byte	0x00, 0xf0, 0x11, 0x00


	//----- nvinfo : EIATTR_KPARAM_INFO
	.align		4
.L_17:
        /*0048*/ 	.byte	0x04, 0x17
        /*004a*/ 	.short	(.L_19 - .L_18)
.L_18:
        /*004c*/ 	.word	0x00000000
        /*0050*/ 	.short	0x0000
        /*0052*/ 	.short	0x0000
        /*0054*/ 	.byte	0x00, 0xf5, 0x21, 0x00


	//----- nvinfo : EIATTR_SPARSE_MMA_MASK
	.align		4
.L_19:
        /*0058*/ 	.byte	0x03, 0x50
        /*005a*/ 	.short	0x0000


	//----- nvinfo : EIATTR_MAXREG_COUNT
	.align		4
        /*005c*/ 	.byte	0x03, 0x1b
        /*005e*/ 	.short	0x00ff


	//----- nvinfo : EIATTR_EXTERNS
	.align		4
        /*0060*/ 	.byte	0x04, 0x0f
        /*0062*/ 	.short	(.L_21 - .L_20)


	//   ....[0]....
	.align		4
.L_20:
        /*0064*/ 	.word	index@(malloc)


	//   ....[1]....
	.align		4
        /*0068*/ 	.word	index@(free)


	//   ....[2]....
	.align		4
        /*006c*/ 	.word	index@(vprintf)


	//----- nvinfo : EIATTR_MERCURY_ISA_VERSION
	.align		4
.L_21:
        /*0070*/ 	.byte	0x03, 0x5f
        /*0072*/ 	.short	0x0101


	//----- nvinfo : EIATTR_VRC_CTA_INIT_COUNT
	.align		4
        /*0074*/ 	.byte	0x02, 0x4a
	.zero		1
	.zero		1


	//----- nvinfo : EIATTR_SYSCALL_OFFSETS
	.align		4
        /*0078*/ 	.byte	0x04, 0x46
        /*007a*/ 	.short	(.L_23 - .L_22)


	//   ....[0]....
.L_22:
        /*007c*/ 	.word	0x000000e0


	//   ....[1]....
        /*0080*/ 	.word	0x00000240


	//   ....[2]....
        /*0084*/ 	.word	0x000002f0


	//   ....[3]....
        /*0088*/ 	.word	0x00000390


	//   ....[4]....
        /*008c*/ 	.word	0x00000430


	//   ....[5]....
        /*0090*/ 	.word	0x000004d0


	//   ....[6]....
        /*0094*/ 	.word	0x00000570


	//   ....[7]....
        /*0098*/ 	.word	0x00000610


	//   ....[8]....
        /*009c*/ 	.word	0x000006b0


	//   ....[9]....
        /*00a0*/ 	.word	0x000007d0


	//   ....[10]....
        /*00a4*/ 	.word	0x00000880


	//   ....[11]....
        /*00a8*/ 	.word	0x00000920


	//   ....[12]....
        /*00ac*/ 	.word	0x000009c0


	//   ....[13]....
        /*00b0*/ 	.word	0x00000aa0


	//   ....[14]....
        /*00b4*/ 	.word	0x00000b50


	//   ....[15]....
        /*00b8*/ 	.word	0x00000c20


	//   ....[16]....
        /*00bc*/ 	.word	0x00002220


	//   ....[17]....
        /*00c0*/ 	.word	0x00002290


	//   ....[18]....
        /*00c4*/ 	.word	0x00002300


	//   ....[19]....
        /*00c8*/ 	.word	0x00002370


	//   ....[20]....
        /*00cc*/ 	.word	0x00002460


	//   ....[21]....
        /*00d0*/ 	.word	0x000026d0


	//   ....[22]....
        /*00d4*/ 	.word	0x000027d0


	//   ....[23]....
        /*00d8*/ 	.word	0x000028d0


	//   ....[24]....
        /*00dc*/ 	.word	0x000029d0


	//   ....[25]....
        /*00e0*/ 	.word	0x00002ad0


	//   ....[26]....
        /*00e4*/ 	.word	0x00002bd0


	//   ....[27]....
        /*00e8*/ 	.word	0x00002cd0


	//   ....[28]....
        /*00ec*/ 	.word	0x00002dd0


	//   ....[29]....
        /*00f0*/ 	.word	0x00002ed0


	//   ....[30]....
        /*00f4*/ 	.word	0x00002fd0


	//   ....[31]....
        /*00f8*/ 	.word	0x000030d0


	//   ....[32]....
        /*00fc*/ 	.word	0x000031d0


	//   ....[33]....
        /*0100*/ 	.word	0x000032d0


	//   ....[34]....
        /*0104*/ 	.word	0x000033d0


	//   ....[35]....
        /*0108*/ 	.word	0x000034d0


	//   ....[36]....
        /*010c*/ 	.word	0x000035d0


	//   ....[37]....
        /*0110*/ 	.word	0x00003790


	//   ....[38]....
        /*0114*/ 	.word	0x00003890


	//   ....[39]....
        /*0118*/ 	.word	0x00003980


	//   ....[40]....
        /*011c*/ 	.word	0x00003a70


	//   ....[41]....
        /*0120*/ 	.word	0x00003b60


	//   ....[42]....
        /*0124*/ 	.word	0x00003c50


	//   ....[43]....
        /*0128*/ 	.word	0x00003d40


	//   ....[44]....
        /*012c*/ 	.word	0x00003e30


	//   ....[45]....
        /*0130*/ 	.word	0x00003fb0


	//   ....[46]....
        /*0134*/ 	.word	0x000040b0


	//   ....[47]....
        /*0138*/ 	.word	0x000041a0


	//   ....[48]....
        /*013c*/ 	.word	0x00004290


	//   ....[49]....
        /*0140*/ 	.word	0x000043f0


	//   ....[50]....
        /*0144*/ 	.word	0x00004520


	//   ....[51]....
        /*0148*/ 	.word	0x00004630


	//   ....[52]....
        /*014c*/ 	.word	0x000046b0


	//   ....[53]....
        /*0150*/ 	.word	0x00004840


	//   ....[54]....
        /*0154*/ 	.word	0x000048a0


	//   ....[55]....
        /*0158*/ 	.word	0x00004900


	//   ....[56]....
        /*015c*/ 	.word	0x00004960


	//   ....[57]....
        /*0160*/ 	.word	0x000049c0


	//   ....[58]....
        /*0164*/ 	.word	0x00004a20


	//   ....[59]....
        /*0168*/ 	.word	0x00004a80


	//   ....[60]....
        /*016c*/ 	.word	0x00004ae0


	//   ....[61]....
        /*0170*/ 	.word	0x00004b40


	//   ....[62]....
        /*0174*/ 	.word	0x00004ba0


	//   ....[63]....
        /*0178*/ 	.word	0x00004c00


	//   ....[64]....
        /*017c*/ 	.word	0x00004c60


	//   ....[65]....
        /*0180*/ 	.word	0x00004cc0


	//   ....[66]....
        /*0184*/ 	.word	0x00004d20


	//   ....[67]....
        /*0188*/ 	.word	0x00004d80


	//   ....[68]....
        /*018c*/ 	.word	0x00004de0


	//   ....[69]....
        /*0190*/ 	.word	0x00004f10


	//   ....[70]....
        /*0194*/ 	.word	0x00004f70


	//   ....[71]....
        /*0198*/ 	.word	0x00004fd0


	//   ....[72]....
        /*019c*/ 	.word	0x00005030


	//   ....[73]....
        /*01a0*/ 	.word	0x00005090


	//   ....[74]....
        /*01a4*/ 	.word	0x000050f0


	//   ....[75]....
        /*01a8*/ 	.word	0x00005150


	//   ....[76]....
        /*01ac*/ 	.word	0x000051b0


	//   ....[77]....
        /*01b0*/ 	.word	0x00005290


	//   ....[78]....
        /*01b4*/ 	.word	0x000052f0


	//   ....[79]....
        /*01b8*/ 	.word	0x00005350


	//   ....[80]....
        /*01bc*/ 	.word	0x000053b0


	//   ....[81]....
        /*01c0*/ 	.word	0x000054c0


	//   ....[82]....
        /*01c4*/ 	.word	0x00005570


	//----- nvinfo : EIATTR_EXIT_INSTR_OFFSETS
	.align		4
.L_23:
        /*01c8*/ 	.byte	0x04, 0x1c
        /*01ca*/ 	.short	(.L_25 - .L_24)


	//   ....[0]....
.L_24:
        /*01cc*/ 	.word	0x00005580


	//----- nvinfo : EIATTR_CRS_STACK_SIZE
	.align		4
.L_25:
        /*01d0*/ 	.byte	0x04, 0x1e
        /*01d2*/ 	.short	(.L_27 - .L_26)
.L_26:
        /*01d4*/ 	.word	0x00000000


	//----- nvinfo : EIATTR_CBANK_PARAM_SIZE
	.align		4
.L_27:
        /*01d8*/ 	.byte	0x03, 0x19
        /*01da*/ 	.short	0x001c


	//----- nvinfo : EIATTR_PARAM_CBANK
	.align		4
        /*01dc*/ 	.byte	0x04, 0x0a
        /*01de*/ 	.short	(.L_29 - .L_28)
	.align		4
.L_28:
        /*01e0*/ 	.word	index@(.nv.constant0._Z7conv_2dPPfiiS0_i)
        /*01e4*/ 	.short	0x0380
        /*01e6*/ 	.short	0x001c


	//----- nvinfo : EIATTR_SW_WAR
	.align		4
.L_29:
        /*01e8*/ 	.byte	0x04, 0x36
        /*01ea*/ 	.short	(.L_31 - .L_30)
.L_30:
        /*01ec*/ 	.word	0x00000008
.L_31:


//--------------------- .nv.callgraph             --------------------------
	.section	.nv.callgraph,"",@"SHT_CUDA_CALLGRAPH"
	.align	4
	.sectionentsize	8
	.align		4
        /*0000*/ 	.word	0x00000000
	.align		4
        /*0004*/ 	.word	0xffffffff
	.align		4
        /*0008*/ 	.word	index@(_Z7conv_2dPPfiiS0_i)
	.align		4
        /*000c*/ 	.word	index@(free)
	.align		4
        /*0010*/ 	.word	index@(_Z7conv_2dPPfiiS0_i)
	.align		4
        /*0014*/ 	.word	index@(vprintf)
	.align		4
        /*0018*/ 	.word	index@(_Z7conv_2dPPfiiS0_i)
	.align		4
        /*001c*/ 	.word	index@(malloc)
	.align		4
        /*0020*/ 	.word	0x00000000
	.align		4
        /*0024*/ 	.word	0xfffffffe
	.align		4
        /*0028*/ 	.word	0x00000000
	.align		4
        /*002c*/ 	.word	0xfffffffd
	.align		4
        /*0030*/ 	.word	0x00000000
	.align		4
        /*0034*/ 	.word	0xfffffffc


//--------------------- .nv.constant4             --------------------------
	.section	.nv.constant4,"a",@progbits
	.align	8
	.align		8
.nv.constant4:
        /*0000*/ 	.dword	malloc
	.align		8
        /*0008*/ 	.dword	free
	.align		8
        /*0010*/ 	.dword	vprintf
	.align		8
        /*0018*/ 	.dword	$str
	.align		8
        /*0020*/ 	.dword	$str$1


//--------------------- .text._Z7conv_2dPPfiiS0_i --------------------------
	.section	.text._Z7conv_2dPPfiiS0_i,"ax",@progbits
	.align	128
        .global         _Z7conv_2dPPfiiS0_i
        .type           _Z7conv_2dPPfiiS0_i,@function
        .size           _Z7conv_2dPPfiiS0_i,(.L_x_130 - _Z7conv_2dPPfiiS0_i)
        .other          _Z7conv_2dPPfiiS0_i,@"STO_CUDA_ENTRY STV_DEFAULT"
_Z7conv_2dPPfiiS0_i:
.text._Z7conv_2dPPfiiS0_i:
[----:B------:R-:W0:Y:S08]  /*0000*/  LDC R1, c[0x0][0x37c] ;  /* 0x0000df00ff017b82 */ /* 0x000e300000000800 */
[----:B------:R-:W1:Y:S01]  /*0010*/  LDC R27, c[0x0][0x398] ;  /* 0x0000e600ff1b7b82 */ /* 0x000e620000000800 */
[----:B------:R-:W1:Y:S01]  /*0020*/  LDCU UR6, c[0x0][0x38c] ;  /* 0x00007180ff0677ac */ /* 0x000e620008000800 */
[----:B------:R-:W-:Y:S01]  /*0030*/  MOV R0, 0x0 ;  /* 0x0000000000007802 */ /* 0x000fe20000000f00 */
[----:B0-----:R-:W-:Y:S01]  /*0040*/  VIADD R1, R1, 0xfffffff8 ;  /* 0xfffffff801017836 */ /* 0x001fe20000000000 */
[----:B------:R-:W0:Y:S04]  /*0050*/  LDCU UR4, c[0x0][0x2f8] ;  /* 0x00005f00ff0477ac */ /* 0x000e280008000800 */
[----:B------:R2:W3:Y:S01]  /*0060*/  LDC.64 R6, c[0x4][R0] ;  /* 0x0100000000067b82 */ /* 0x0004e20000000a00 */
[----:B------:R-:W4:Y:S01]  /*0070*/  LDCU UR5, c[0x0][0x2fc] ;  /* 0x00005f80ff0577ac */ /* 0x000f220008000800 */
[----:B0-----:R-:W-:-:S02]  /*0080*/  IADD3 R26, P0, PT, R1, UR4, RZ ;  /* 0x00000004011a7c10 */ /* 0x001fc4000ff1e0ff */
[----:B-1----:R-:W-:-:S03]  /*0090*/  IADD3 R27, PT, PT, -R27, UR6, RZ ;  /* 0x000000061b1b7c10 */ /* 0x002fc6000fffe1ff */
[----:B----4-:R-:W-:Y:S02]  /*00a0*/  IMAD.X R2, RZ, RZ, UR5, P0 ;  /* 0x00000005ff027e24 */ /* 0x010fe400080e06ff */
[----:B------:R-:W-:-:S04]  /*00b0*/  VIADD R28, R27, 0x1 ;  /* 0x000000011b1c7836 */ /* 0x000fc80000000000 */
[----:B--2---:R-:W-:-:S07]  /*00c0*/  IMAD.WIDE R4, R28, 0x8, RZ ;  /* 0x000000081c047825 */ /* 0x004fce00078e02ff */
[----:B------:R-:W-:-:S07]  /*00d0*/  LEPC R20, `(.L_x_0) ;  /* 0x000000001014794e */ /* 0x000fce0000000000 */
[----:B---3--:R-:W-:Y:S05]  /*00e0*/  CALL.ABS.NOINC R6 ;  /* 0x0000000006007343 */ /* 0x008fea0003c00000 */
.L_x_0:
[----:B------:R-:W0:Y:S01]  /*00f0*/  LDC R32, c[0x0][0x398] ;  /* 0x0000e600ff207b82 */ /* 0x000e220000000800 */
[----:B------:R-:W0:Y:S01]  /*0100*/  LDCU UR4, c[0x0][0x388] ;  /* 0x00007100ff0477ac */ /* 0x000e220008000800 */
[----:B------:R-:W-:Y:S01]  /*0110*/  ISETP.GE.AND P0, PT, R27, RZ, PT ;  /* 0x000000ff1b00720c */ /* 0x000fe20003f06270 */
[----:B------:R-:W-:Y:S02]  /*0120*/  IMAD.MOV.U32 R16, RZ, RZ, R4 ;  /* 0x000000ffff107224 */ /* 0x000fe400078e0004 */
[----:B------:R-:W-:-:S03]  /*0130*/  IMAD.MOV.U32 R17, RZ, RZ, R5 ;  /* 0x000000ffff117224 */ /* 0x000fc600078e0005 */
[----:B------:R-:W1:Y:S01]  /*0140*/  LDC.64 R18, c[0x0][0x358] ;  /* 0x0000d600ff127b82 */ /* 0x000e620000000a00 */
[----:B0-----:R-:W-:-:S06]  /*0150*/  IADD3 R32, PT, PT, -R32, UR4, RZ ;  /* 0x0000000420207c10 */ /* 0x001fcc000fffe1ff */
[----:B------:R-:W-:Y:S05]  /*0160*/  @!P0 BRA `(.L_x_1) ;  /* 0x0000000800c08947 */ /* 0x000fea0003800000 */
[----:B------:R-:W-:Y:S01]  /*0170*/  ISETP.GE.U32.AND P0, PT, R27, 0x7, PT ;  /* 0x000000071b00780c */ /* 0x000fe20003f06070 */
[----:B------:R-:W-:Y:S01]  /*0180*/  IMAD.MOV.U32 R29, RZ, RZ, RZ ;  /* 0x000000ffff1d7224 */ /* 0x000fe200078e00ff */
[C---:B------:R-:W-:Y:S01]  /*0190*/  LOP3.LUT R33, R28.reuse, 0x7, RZ, 0xc0, !PT ;  /* 0x000000071c217812 */ /* 0x040fe200078ec0ff */
[----:B------:R-:W-:-:S10]  /*01a0*/  IMAD.WIDE R24, R28, 0x4, RZ ;  /* 0x000000041c187825 */ /* 0x000fd400078e02ff */
[----:B------:R-:W-:Y:S05]  /*01b0*/  @!P0 BRA `(.L_x_2) ;  /* 0x00000004005c8947 */ /* 0x000fea0003800000 */
[----:B------:R-:W-:Y:S01]  /*01c0*/  BSSY.RECONVERGENT B6, `(.L_x_2) ;  /* 0x0000056000067945 */ /* 0x000fe20003800200 */
[----:B------:R-:W-:Y:S01]  /*01d0*/  LOP3.LUT R29, R28, 0xfffffff8, RZ, 0xc0, !PT ;  /* 0xfffffff81c1d7812 */ /* 0x000fe200078ec0ff */
[----:B------:R-:W-:-:S07]  /*01e0*/  IMAD.MOV.U32 R31, RZ, RZ, RZ ;  /* 0x000000ffff1f7224 */ /* 0x000fce00078e00ff */
.L_x_11:
[----:B------:R-:W-:Y:S01]  /*01f0*/  MOV R30, 0x0 ;  /* 0x00000000001e7802 */ /* 0x000fe20000000f00 */
[----:B0-----:R-:W-:Y:S02]  /*0200*/  IMAD.MOV.U32 R4, RZ, RZ, R24 ;  /* 0x000000ffff047224 */ /* 0x001fe400078e0018 */
[----:B------:R-:W-:Y:S01]  /*0210*/  IMAD.MOV.U32 R5, RZ, RZ, R25 ;  /* 0x000000ffff057224 */ /* 0x000fe200078e0019 */
[----:B------:R0:W2:Y:S06]  /*0220*/  LDC.64 R6, c[0x4][R30] ;  /* 0x010000001e067b82 */ /* 0x0000ac0000000a00 */
[----:B------:R-:W-:-:S07]  /*0230*/  LEPC R20, `(.L_x_3) ;  /* 0x000000001014794e */ /* 0x000fce0000000000 */
[----:B012---:R-:W-:Y:S05]  /*0240*/  CALL.ABS.NOINC R6 ;  /* 0x0000000006007343 */ /* 0x007fea0003c00000 */
.L_x_3:
[----:B------:R-:W-:Y:S01]  /*0250*/  R2UR UR4, R18 ;  /* 0x00000000120472ca */ /* 0x000fe200000e0000 */
[----:B------:R-:W-:Y:S01]  /*0260*/  IMAD.WIDE.U32 R22, R31, 0x8, R16 ;  /* 0x000000081f167825 */ /* 0x000fe200078e0010 */
[----:B------:R-:W-:Y:S01]  /*0270*/  R2UR UR5, R19 ;  /* 0x00000000130572ca */ /* 0x000fe200000e0000 */
[----:B------:R0:W1:Y:S02]  /*0280*/  LDC.64 R6, c[0x4][R30] ;  /* 0x010000001e067b82 */ /* 0x0000640000000a00 */
[----:B------:R-:W-:Y:S02]  /*0290*/  IMAD.MOV.U32 R8, RZ, RZ, R4 ;  /* 0x000000ffff087224 */ /* 0x000fe400078e0004 */
[----:B------:R-:W-:Y:S02]  /*02a0*/  IMAD.MOV.U32 R9, RZ, RZ, R5 ;  /* 0x000000ffff097224 */ /* 0x000fe400078e0005 */
[----:B------:R-:W-:Y:S02]  /*02b0*/  IMAD.MOV.U32 R4, RZ, RZ, R24 ;  /* 0x000000ffff047224 */ /* 0x000fe400078e0018 */
[----:B------:R-:W-:-:S04]  /*02c0*/  IMAD.MOV.U32 R5, RZ, RZ, R25 ;  /* 0x000000ffff057224 */ /* 0x000fc800078e0019 */
[----:B------:R0:W-:Y:S03]  /*02d0*/  ST.E.64 desc[UR4][R22.64], R8 ;  /* 0x0000000816007985 */ /* 0x0001e6000c101b04 */
[----:B------:R-:W-:-:S07]  /*02e0*/  LEPC R20, `(.L_x_4) ;  /* 0x000000001014794e */ /* 0x000fce0000000000 */
[----:B01----:R-:W-:Y:S05]  /*02f0*/  CALL.ABS.NOINC R6 ;  /* 0x0000000006007343 */ /* 0x003fea0003c00000 */
.L_x_4:
[----:B------:R-:W-:Y:S01]  /*0300*/  R2UR UR4, R18 ;  /* 0x00000000120472ca */ /* 0x000fe200000e0000 */
[----:B------:R-:W-:Y:S01]  /*0310*/  IMAD.MOV.U32 R8, RZ, RZ, R4 ;  /* 0x000000ffff087224 */ /* 0x000fe200078e0004 */
[----:B------:R-:W-:Y:S01]  /*0320*/  R2UR UR5, R19 ;  /* 0x00000000130572ca */ /* 0x000fe200000e0000 */
[----:B------:R-:W-:Y:S01]  /*0330*/  IMAD.MOV.U32 R9, RZ, RZ, R5 ;  /* 0x000000ffff097224 */ /* 0x000fe200078e0005 */
[----:B------:R0:W1:Y:S01]  /*0340*/  LDC.64 R6, c[0x4][R30] ;  /* 0x010000001e067b82 */ /* 0x0000620000000a00 */
[----:B------:R-:W-:Y:S02]  /*0350*/  IMAD.MOV.U32 R4, RZ, RZ, R24 ;  /* 0x000000ffff047224 */ /* 0x000fe400078e0018 */
[----:B------:R-:W-:-:S08]  /*0360*/  IMAD.MOV.U32 R5, RZ, RZ, R25 ;  /* 0x000000ffff057224 */ /* 0x000fd000078e0019 */
[----:B------:R0:W-:Y:S02]  /*0370*/  ST.E.64 desc[UR4][R22.64+0x8], R8 ;  /* 0x0000080816007985 */ /* 0x0001e4000c101b04 */
[----:B------:R-:W-:-:S07]  /*0380*/  LEPC R20, `(.L_x_5) ;  /* 0x000000001014794e */ /* 0x000fce0000000000 */
[----:B01----:R-:W-:Y:S05]  /*0390*/  CALL.ABS.NOINC R6 ;  /* 0x0000000006007343 */ /* 0x003fea0003c00000 */
.L_x_5:
        /* <DEDUP_REMOVED lines=10> */
.L_x_6:
        /* <DEDUP_REMOVED lines=10> */
.L_x_7:
        /* <DEDUP_REMOVED lines=10> */
.L_x_8:
        /* <DEDUP_REMOVED lines=10> */
.L_x_9:
        /* <DEDUP_REMOVED lines=10> */
.L_x_10:
[----:B------:R-:W-:Y:S01]  /*06c0*/  VIADD R31, R31, 0x8 ;  /* 0x000000081f1f7836 */ /* 0x000fe20000000000 */
[----:B------:R-:W-:Y:S02]  /*06d0*/  R2UR UR4, R18 ;  /* 0x00000000120472ca */ /* 0x000fe400000e0000 */
[----:B------:R-:W-:Y:S02]  /*06e0*/  R2UR UR5, R19 ;  /* 0x00000000130572ca */ /* 0x000fe400000e0000 */
[----:B------:R-:W-:-:S11]  /*06f0*/  ISETP.NE.AND P0, PT, R31, R29, PT ;  /* 0x0000001d1f00720c */ /* 0x000fd60003f05270 */
[----:B------:R0:W-:Y:S02]  /*0700*/  ST.E.64 desc[UR4][R22.64+0x38], R4 ;  /* 0x0000380416007985 */ /* 0x0001e4000c101b04 */
[----:B------:R-:W-:Y:S05]  /*0710*/  @P0 BRA `(.L_x_11) ;  /* 0xfffffff800b40947 */ /* 0x000fea000383ffff */
[----:B------:R-:W-:Y:S05]  /*0720*/  BSYNC.RECONVERGENT B6 ;  /* 0x0000000000067941 */ /* 0x000fea0003800200 */
.L_x_2:
[----:B------:R-:W-:-:S13]  /*0730*/  ISETP.NE.AND P0, PT, R33, RZ, PT ;  /* 0x000000ff2100720c */ /* 0x000fda0003f05270 */
[----:B------:R-:W-:Y:S05]  /*0740*/  @!P0 BRA `(.L_x_1) ;  /* 0x0000000400488947 */ /* 0x000fea0003800000 */
[----:B------:R-:W-:Y:S02]  /*0750*/  ISETP.GE.U32.AND P0, PT, R33, 0x4, PT ;  /* 0x000000042100780c */ /* 0x000fe40003f06070 */
[----:B------:R-:W-:-:S11]  /*0760*/  LOP3.LUT R31, R28, 0x3, RZ, 0xc0, !PT ;  /* 0x000000031c1f7812 */ /* 0x000fd600078ec0ff */
[----:B------:R-:W-:Y:S05]  /*0770*/  @!P0 BRA `(.L_x_12) ;  /* 0x0000000000a48947 */ /* 0x000fea0003800000 */
[----:B------:R-:W-:Y:S01]  /*0780*/  MOV R30, 0x0 ;  /* 0x00000000001e7802 */ /* 0x000fe20000000f00 */
[----:B0-----:R-:W-:Y:S02]  /*0790*/  IMAD.MOV.U32 R4, RZ, RZ, R24 ;  /* 0x000000ffff047224 */ /* 0x001fe400078e0018 */
[----:B------:R-:W-:Y:S01]  /*07a0*/  IMAD.MOV.U32 R5, RZ, RZ, R25 ;  /* 0x000000ffff057224 */ /* 0x000fe200078e0019 */
[----:B------:R0:W2:Y:S06]  /*07b0*/  LDC.64 R6, c[0x4][R30] ;  /* 0x010000001e067b82 */ /* 0x0000ac0000000a00 */
[----:B------:R-:W-:-:S07]  /*07c0*/  LEPC R20, `(.L_x_13) ;  /* 0x000000001014794e */ /* 0x000fce0000000000 */
[----:B012---:R-:W-:Y:S05]  /*07d0*/  CALL.ABS.NOINC R6 ;  /* 0x0000000006007343 */ /* 0x007fea0003c00000 */
.L_x_13:
        /* <DEDUP_REMOVED lines=11> */
.L_x_14:
        /* <DEDUP_REMOVED lines=10> */
.L_x_15:
        /* <DEDUP_REMOVED lines=10> */
.L_x_16:
[----:B------:R-:W-:Y:S01]  /*09d0*/  R2UR UR4, R18 ;  /* 0x00000000120472ca */ /* 0x000fe200000e0000 */
[----:B------:R-:W-:Y:S01]  /*09e0*/  VIADD R29, R29, 0x4 ;  /* 0x000000041d1d7836 */ /* 0x000fe20000000000 */
[----:B------:R-:W-:-:S13]  /*09f0*/  R2UR UR5, R19 ;  /* 0x00000000130572ca */ /* 0x000fda00000e0000 */
[----:B------:R2:W-:Y:S02]  /*0a00*/  ST.E.64 desc[UR4][R22.64+0x18], R4 ;  /* 0x0000180416007985 */ /* 0x0005e4000c101b04 */
.L_x_12:
[----:B------:R-:W-:-:S13]  /*0a10*/  ISETP.NE.AND P0, PT, R31, RZ, PT ;  /* 0x000000ff1f00720c */ /* 0x000fda0003f05270 */
[----:B------:R-:W-:Y:S05]  /*0a20*/  @!P0 BRA `(.L_x_1) ;  /* 0x0000000000908947 */ /* 0x000fea0003800000 */
[----:B------:R-:W-:-:S13]  /*0a30*/  ISETP.NE.AND P0, PT, R31, 0x1, PT ;  /* 0x000000011f00780c */ /* 0x000fda0003f05270 */
[----:B------:R-:W-:Y:S05]  /*0a40*/  @!P0 BRA `(.L_x_17) ;  /* 0x0000000000548947 */ /* 0x000fea0003800000 */
[----:B------:R-:W-:Y:S01]  /*0a50*/  MOV R30, 0x0 ;  /* 0x00000000001e7802 */ /* 0x000fe20000000f00 */
[----:B0-2---:R-:W-:Y:S02]  /*0a60*/  IMAD.MOV.U32 R4, RZ, RZ, R24 ;  /* 0x000000ffff047224 */ /* 0x005fe400078e0018 */
[----:B------:R-:W-:Y:S01]  /*0a70*/  IMAD.MOV.U32 R5, RZ, RZ, R25 ;  /* 0x000000ffff057224 */ /* 0x000fe200078e0019 */
[----:B------:R0:W2:Y:S06]  /*0a80*/  LDC.64 R6, c[0x4][R30] ;  /* 0x010000001e067b82 */ /* 0x0000ac0000000a00 */
[----:B------:R-:W-:-:S07]  /*0a90*/  LEPC R20, `(.L_x_18) ;  /* 0x000000001014794e */ /* 0x000fce0000000000 */
[----:B012---:R-:W-:Y:S05]  /*0aa0*/  CALL.ABS.NOINC R6 ;  /* 0x0000000006007343 */ /* 0x007fea0003c00000 */
.L_x_18:
[----:B------:R-:W-:Y:S01]  /*0ab0*/  R2UR UR4, R18 ;  /* 0x00000000120472ca */ /* 0x000fe200000e0000 */
[----:B------:R-:W-:Y:S01]  /*0ac0*/  IMAD.WIDE.U32 R22, R29, 0x8, R16 ;  /* 0x000000081d167825 */ /* 0x000fe200078e0010 */
[----:B------:R-:W-:Y:S01]  /*0ad0*/  R2UR UR5, R19 ;  /* 0x00000000130572ca */ /* 0x000fe200000e0000 */
[----:B------:R-:W0:Y:S02]  /*0ae0*/  LDC.64 R30, c[0x4][R30] ;  /* 0x010000001e1e7b82 */ /* 0x000e240000000a00 */
[----:B------:R-:W-:Y:S02]  /*0af0*/  IMAD.MOV.U32 R6, RZ, RZ, R4 ;  /* 0x000000ffff067224 */ /* 0x000fe400078e0004 */
[----:B------:R-:W-:Y:S02]  /*0b00*/  IMAD.MOV.U32 R7, RZ, RZ, R5 ;  /* 0x000000ffff077224 */ /* 0x000fe400078e0005 */
[----:B------:R-:W-:Y:S02]  /*0b10*/  IMAD.MOV.U32 R4, RZ, RZ, R24 ;  /* 0x000000ffff047224 */ /* 0x000fe400078e0018 */
[----:B------:R-:W-:-:S04]  /*0b20*/  IMAD.MOV.U32 R5, RZ, RZ, R25 ;  /* 0x000000ffff057224 */ /* 0x000fc800078e0019 */
[----:B------:R1:W-:Y:S03]  /*0b30*/  ST.E.64 desc[UR4][R22.64], R6 ;  /* 0x0000000616007985 */ /* 0x0003e6000c101b04 */
[----:B------:R-:W-:-:S07]  /*0b40*/  LEPC R20, `(.L_x_19) ;  /* 0x000000001014794e */ /* 0x000fce0000000000 */
[----:B01----:R-:W-:Y:S05]  /*0b50*/  CALL.ABS.NOINC R30 ;  /* 0x000000001e007343 */ /* 0x003fea0003c00000 */
.L_x_19:
[----:B------:R-:W-:Y:S01]  /*0b60*/  R2UR UR4, R18 ;  /* 0x00000000120472ca */ /* 0x000fe200000e0000 */
[----:B------:R-:W-:Y:S01]  /*0b70*/  VIADD R29, R29, 0x2 ;  /* 0x000000021d1d7836 */ /* 0x000fe20000000000 */
[----:B------:R-:W-:-:S13]  /*0b80*/  R2UR UR5, R19 ;  /* 0x00000000130572ca */ /* 0x000fda00000e0000 */
[----:B------:R3:W-:Y:S02]  /*0b90*/  ST.E.64 desc[UR4][R22.64+0x8], R4 ;  /* 0x0000080416007985 */ /* 0x0007e4000c101b04 */
.L_x_17:
[----:B------:R-:W-:-:S04]  /*0ba0*/  LOP3.LUT R0, R28, 0x1, RZ, 0xc0, !PT ;  /* 0x000000011c007812 */ /* 0x000fc800078ec0ff */
[----:B------:R-:W-:-:S13]  /*0bb0*/  ISETP.NE.U32.AND P0, PT, R0, 0x1, PT ;  /* 0x000000010000780c */ /* 0x000fda0003f05070 */
[----:B------:R-:W-:Y:S05]  /*0bc0*/  @P0 BRA `(.L_x_1) ;  /* 0x0000000000280947 */ /* 0x000fea0003800000 */
[----:B------:R-:W-:Y:S01]  /*0bd0*/  MOV R0, 0x0 ;  /* 0x0000000000007802 */ /* 0x000fe20000000f00 */
[----:B0-23--:R-:W-:Y:S02]  /*0be0*/  IMAD.MOV.U32 R4, RZ, RZ, R24 ;  /* 0x000000ffff047224 */ /* 0x00dfe400078e0018 */
[----:B------:R-:W-:Y:S01]  /*0bf0*/  IMAD.MOV.U32 R5, RZ, RZ, R25 ;  /* 0x000000ffff057224 */ /* 0x000fe200078e0019 */
[----:B------:R0:W2:Y:S06]  /*0c00*/  LDC.64 R6, c[0x4][R0] ;  /* 0x0100000000067b82 */ /* 0x0000ac0000000a00 */
[----:B------:R-:W-:-:S07]  /*0c10*/  LEPC R20, `(.L_x_20) ;  /* 0x000000001014794e */ /* 0x000fce0000000000 */
[----:B012---:R-:W-:Y:S05]  /*0c20*/  CALL.ABS.NOINC R6 ;  /* 0x0000000006007343 */ /* 0x007fea0003c00000 */
.L_x_20:
[----:B------:R-:W-:Y:S01]  /*0c30*/  R2UR UR4, R18 ;  /* 0x00000000120472ca */ /* 0x000fe200000e0000 */
[----:B------:R-:W-:Y:S01]  /*0c40*/  IMAD.WIDE.U32 R6, R29, 0x8, R16 ;  /* 0x000000081d067825 */ /* 0x000fe200078e0010 */
[----:B------:R-:W-:-:S13]  /*0c50*/  R2UR UR5, R19 ;  /* 0x00000000130572ca */ /* 0x000fda00000e0000 */
[----:B------:R4:W-:Y:S02]  /*0c60*/  ST.E.64 desc[UR4][R6.64], R4 ;  /* 0x0000000406007985 */ /* 0x0009e4000c101b04 */
.L_x_1:
[----:B------:R-:W-:-:S04]  /*0c70*/  LOP3.LUT R0, R27, R32, RZ, 0xfc, !PT ;  /* 0x000000201b007212 */ /* 0x000fc800078efcff */
[----:B------:R-:W-:-:S13]  /*0c80*/  ISETP.GE.AND P0, PT, R0, RZ, PT ;  /* 0x000000ff0000720c */ /* 0x000fda0003f06270 */
[----:B------:R-:W-:Y:S05]  /*0c90*/  @!P0 BRA `(.L_x_21) ;  /* 0x0000001400088947 */ /* 0x000fea0003800000 */
[----:B0-234-:R-:W0:Y:S01]  /*0ca0*/  LDC R5, c[0x0][0x398] ;  /* 0x0000e600ff057b82 */ /* 0x01de220000000800 */
[----:B------:R-:W-:Y:S01]  /*0cb0*/  BSSY.RECONVERGENT B0, `(.L_x_21) ;  /* 0x0000140000007945 */ /* 0x000fe20003800200 */
[----:B0-----:R-:W-:-:S13]  /*0cc0*/  ISETP.GE.AND P0, PT, R5, 0x1, PT ;  /* 0x000000010500780c */ /* 0x001fda0003f06270 */
[----:B------:R-:W-:Y:S05]  /*0cd0*/  @!P0 BRA `(.L_x_22) ;  /* 0x0000000800a08947 */ /* 0x000fea0003800000 */
[C---:B------:R-:W-:Y:S01]  /*0ce0*/  LOP3.LUT R0, R5.reuse, 0xf, RZ, 0xc0, !PT ;  /* 0x0000000f05007812 */ /* 0x040fe200078ec0ff */
[----:B------:R-:W-:Y:S01]  /*0cf0*/  BSSY.RECONVERGENT B1, `(.L_x_23) ;  /* 0x00000a5000017945 */ /* 0x000fe20003800200 */
[----:B------:R-:W-:Y:S01]  /*0d00*/  LOP3.LUT R3, R5, 0x7, RZ, 0xc0, !PT ;  /* 0x0000000705037812 */ /* 0x000fe200078ec0ff */
[----:B------:R-:W-:Y:S02]  /*0d10*/  IMAD.MOV.U32 R7, RZ, RZ, RZ ;  /* 0x000000ffff077224 */ /* 0x000fe400078e00ff */
[----:B------:R-:W-:Y:S02]  /*0d20*/  VIADD R4, R0, 0xffffffff ;  /* 0xffffffff00047836 */ /* 0x000fe40000000000 */
[----:B------:R-:W-:-:S03]  /*0d30*/  VIADD R6, R3, 0xffffffff ;  /* 0xffffffff03067836 */ /* 0x000fc60000000000 */
[----:B------:R-:W-:Y:S02]  /*0d40*/  ISETP.GE.U32.AND P0, PT, R4, 0x7, PT ;  /* 0x000000070400780c */ /* 0x000fe40003f06070 */
[----:B------:R-:W-:Y:S01]  /*0d50*/  ISETP.GE.U32.AND P1, PT, R6, 0x3, PT ;  /* 0x000000030600780c */ /* 0x000fe20003f26070 */
[----:B------:R-:W-:Y:S01]  /*0d60*/  VIADD R6, R32, 0x1 ;  /* 0x0000000120067836 */ /* 0x000fe20000000000 */
[C---:B------:R-:W-:Y:S02]  /*0d70*/  LOP3.LUT R4, R5.reuse, 0x7ffffff0, RZ, 0xc0, !PT ;  /* 0x7ffffff005047812 */ /* 0x040fe400078ec0ff */
[----:B------:R-:W-:-:S09]  /*0d80*/  LOP3.LUT R5, R5, 0x3, RZ, 0xc0, !PT ;  /* 0x0000000305057812 */ /* 0x000fd200078ec0ff */
.L_x_34:
[----:B0-----:R-:W0:Y:S01]  /*0d90*/  LDC.64 R12, c[0x0][0x380] ;  /* 0x0000e000ff0c7b82 */ /* 0x001e220000000a00 */
[----:B------:R-:W-:Y:S01]  /*0da0*/  BSSY.RECONVERGENT B2, `(.L_x_24) ;  /* 0x0000096000027945 */ /* 0x000fe20003800200 */
[----:B------:R-:W-:Y:S02]  /*0db0*/  IMAD.MOV.U32 R9, RZ, RZ, RZ ;  /* 0x000000ffff097224 */ /* 0x000fe400078e00ff */
[----:B------:R-:W-:-:S04]  /*0dc0*/  IMAD.WIDE.U32 R10, R7, 0x8, R16 ;  /* 0x00000008070a7825 */ /* 0x000fc800078e0010 */
[----:B0-----:R-:W-:-:S07]  /*0dd0*/  IMAD.WIDE.U32 R12, R7, 0x8, R12 ;  /* 0x00000008070c7825 */ /* 0x001fce00078e000c */
.L_x_33:
[----:B-1----:R-:W-:Y:S02]  /*0de0*/  R2UR UR4, R18 ;  /* 0x00000000120472ca */ /* 0x002fe400000e0000 */
[----:B------:R-:W-:-:S13]  /*0df0*/  R2UR UR5, R19 ;  /* 0x00000000130572ca */ /* 0x000fda00000e0000 */
[----:B0-----:R-:W2:Y:S01]  /*0e00*/  LDG.E.64 R14, desc[UR4][R12.64] ;  /* 0x000000040c0e7981 */ /* 0x001ea2000c1e1b00 */
[----:B------:R-:W-:Y:S02]  /*0e10*/  IMAD.MOV.U32 R22, RZ, RZ, R9 ;  /* 0x000000ffff167224 */ /* 0x000fe400078e0009 */
[----:B--2---:R-:W-:-:S05]  /*0e20*/  IMAD.WIDE.U32 R14, R9, 0x4, R14 ;  /* 0x00000004090e7825 */ /* 0x004fca00078e000e */
[----:B------:R0:W5:Y:S01]  /*0e30*/  LD.E R8, desc[UR4][R14.64] ;  /* 0x000000040e087980 */ /* 0x000162000c101900 */
[----:B------:R-:W-:Y:S01]  /*0e40*/  VIADD R9, R9, 0x1 ;  /* 0x0000000109097836 */ /* 0x000fe20000000000 */
[----:B------:R-:W-:Y:S01]  /*0e50*/  BSSY.RECONVERGENT B3, `(.L_x_25) ;  /* 0x0000084000037945 */ /* 0x000fe20003800200 */
[----:B------:R-:W-:Y:S02]  /*0e60*/  IMAD.MOV.U32 R23, RZ, RZ, RZ ;  /* 0x000000ffff177224 */ /* 0x000fe400078e00ff */
[----:B------:R-:W-:Y:S01]  /*0e70*/  IMAD.MOV.U32 R25, RZ, RZ, RZ ;  /* 0x000000ffff197224 */ /* 0x000fe200078e00ff */
[----:B------:R-:W-:-:S13]  /*0e80*/  ISETP.NE.AND P2, PT, R9, R6, PT ;  /* 0x000000060900720c */ /* 0x000fda0003f45270 */
.L_x_32:
[----:B0----5:R-:W0:Y:S01]  /*0e90*/  LDC.64 R14, c[0x0][0x390] ;  /* 0x0000e400ff0e7b82 */ /* 0x021e220000000a00 */
[----:B------:R-:W-:Y:S02]  /*0ea0*/  R2UR UR4, R18 ;  /* 0x00000000120472ca */ /* 0x000fe400000e0000 */
[----:B------:R-:W-:Y:S01]  /*0eb0*/  R2UR UR5, R19 ;  /* 0x00000000130572ca */ /* 0x000fe200000e0000 */
[----:B0-----:R-:W-:-:S12]  /*0ec0*/  IMAD.WIDE.U32 R14, R25, 0x8, R14 ;  /* 0x00000008190e7825 */ /* 0x001fd800078e000e */
[----:B-----5:R-:W5:Y:S01]  /*0ed0*/  LDG.E.64 R14, desc[UR4][R14.64] ;  /* 0x000000040e0e7981 */ /* 0x020f62000c1e1b00 */
[----:B------:R-:W0:Y:S01]  /*0ee0*/  LDCU UR4, c[0x0][0x398] ;  /* 0x00007300ff0477ac */ /* 0x000e220008000800 */
[----:B------:R-:W-:Y:S02]  /*0ef0*/  VIADD R25, R25, 0x1 ;  /* 0x0000000119197836 */ /* 0x000fe40000000000 */
[----:B------:R-:W-:Y:S01]  /*0f00*/  IMAD.MOV.U32 R29, RZ, RZ, RZ ;  /* 0x000000ffff1d7224 */ /* 0x000fe200078e00ff */
[----:B0-----:R-:W-:Y:S02]  /*0f10*/  UISETP.GE.U32.AND UP0, UPT, UR4, 0x10, UPT ;  /* 0x000000100400788c */ /* 0x001fe4000bf06070 */
[----:B------:R-:W-:-:S07]  /*0f20*/  ISETP.NE.AND P3, PT, R25, UR4, PT ;  /* 0x0000000419007c0c */ /* 0x000fce000bf65270 */
[----:B------:R-:W-:Y:S06]  /*0f30*/  BRA.U !UP0, `(.L_x_26) ;  /* 0x0000000108c07547 */ /* 0x000fec000b800000 */
[----:B------:R-:W-:Y:S01]  /*0f40*/  BSSY.RECONVERGENT B4, `(.L_x_27) ;  /* 0x000002e000047945 */ /* 0x000fe20003800200 */
[----:B------:R-:W-:-:S07]  /*0f50*/  IMAD.MOV.U32 R29, RZ, RZ, RZ ;  /* 0x000000ffff1d7224 */ /* 0x000fce00078e00ff */
.L_x_28:
[C---:B------:R-:W-:Y:S01]  /*0f60*/  R2UR UR4, R18.reuse ;  /* 0x00000000120472ca */ /* 0x040fe200000e0000 */
[----:B-----5:R-:W-:Y:S01]  /*0f70*/  IMAD.WIDE.U32 R20, R29, 0x4, R14 ;  /* 0x000000041d147825 */ /* 0x020fe200078e000e */
[C---:B------:R-:W-:Y:S02]  /*0f80*/  R2UR UR5, R19.reuse ;  /* 0x00000000130572ca */ /* 0x040fe400000e0000 */
[C---:B------:R-:W-:Y:S02]  /*0f90*/  R2UR UR6, R18.reuse ;  /* 0x00000000120672ca */ /* 0x040fe400000e0000 */
[C---:B------:R-:W-:Y:S02]  /*0fa0*/  R2UR UR7, R19.reuse ;  /* 0x00000000130772ca */ /* 0x040fe400000e0000 */
[----:B------:R-:W-:Y:S02]  /*0fb0*/  R2UR UR8, R18 ;  /* 0x00000000120872ca */ /* 0x000fe400000e0000 */
[----:B------:R-:W-:-:S02]  /*0fc0*/  R2UR UR9, R19 ;  /* 0x00000000130972ca */ /* 0x000fc400000e0000 */
[----:B------:R-:W-:Y:S02]  /*0fd0*/  R2UR UR10, R18 ;  /* 0x00000000120a72ca */ /* 0x000fe400000e0000 */
[----:B------:R-:W-:Y:S01]  /*0fe0*/  R2UR UR11, R19 ;  /* 0x00000000130b72ca */ /* 0x000fe200000e0000 */
[----:B------:R-:W2:Y:S04]  /*0ff0*/  LD.E R24, desc[UR4][R20.64] ;  /* 0x0000000414187980 */ /* 0x000ea8000c101900 */
[----:B------:R-:W3:Y:S04]  /*1000*/  LD.E R30, desc[UR6][R20.64+0x4] ;  /* 0x00000406141e7980 */ /* 0x000ee8000c101900 */
[----:B------:R-:W4:Y:S04]  /*1010*/  LD.E R34, desc[UR8][R20.64+0x8] ;  /* 0x0000080814227980 */ /* 0x000f28000c101900 */
[----:B------:R-:W4:Y:S04]  /*1020*/  LD.E R33, desc[UR10][R20.64+0xc] ;  /* 0x00000c0a14217980 */ /* 0x000f28000c101900 */
[----:B------:R-:W4:Y:S04]  /*1030*/  LD.E R31, desc[UR4][R20.64+0x10] ;  /* 0x00001004141f7980 */ /* 0x000f28000c101900 */
[----:B------:R-:W4:Y:S01]  /*1040*/  LD.E R35, desc[UR8][R20.64+0x1c] ;  /* 0x00001c0814237980 */ /* 0x000f22000c101900 */
[----:B--2---:R-:W-:-:S04]  /*1050*/  FFMA R23, R8, R24, R23 ;  /* 0x0000001808177223 */ /* 0x004fc80000000017 */
[C---:B---3--:R-:W-:Y:S02]  /*1060*/  FFMA R23, R8.reuse, R30, R23 ;  /* 0x0000001e08177223 */ /* 0x048fe40000000017 */
[----:B------:R-:W2:Y:S02]  /*1070*/  LD.E R30, desc[UR6][R20.64+0x18] ;  /* 0x00001806141e7980 */ /* 0x000ea4000c101900 */
[C---:B----4-:R-:W-:Y:S02]  /*1080*/  FFMA R34, R8.reuse, R34, R23 ;  /* 0x0000002208227223 */ /* 0x050fe40000000017 */
[----:B------:R-:W3:Y:S02]  /*1090*/  LD.E R23, desc[UR4][R20.64+0x14] ;  /* 0x0000140414177980 */ /* 0x000ee4000c101900 */
[C---:B------:R-:W-:Y:S02]  /*10a0*/  FFMA R37, R8.reuse, R33, R34 ;  /* 0x0000002108257223 */ /* 0x040fe40000000022 */
[----:B------:R-:W4:Y:S02]  /*10b0*/  LD.E R33, desc[UR10][R20.64+0x20] ;  /* 0x0000200a14217980 */ /* 0x000f24000c101900 */
[----:B------:R-:W-:-:S02]  /*10c0*/  FFMA R24, R8, R31, R37 ;  /* 0x0000001f08187223 */ /* 0x000fc40000000025 */
[----:B------:R-:W4:Y:S02]  /*10d0*/  LD.E R31, desc[UR4][R20.64+0x24] ;  /* 0x00002404141f7980 */ /* 0x000f24000c101900 */
[C---:B---3--:R-:W-:Y:S02]  /*10e0*/  FFMA R23, R8.reuse, R23, R24 ;  /* 0x0000001708177223 */ /* 0x048fe40000000018 */
[----:B------:R-:W3:Y:S02]  /*10f0*/  LD.E R24, desc[UR6][R20.64+0x3c] ;  /* 0x00003c0614187980 */ /* 0x000ee4000c101900 */
[C---:B--2---:R-:W-:Y:S02]  /*1100*/  FFMA R30, R8.reuse, R30, R23 ;  /* 0x0000001e081e7223 */ /* 0x044fe40000000017 */
[----:B------:R-:W2:Y:S02]  /*1110*/  LD.E R23, desc[UR4][R20.64+0x28] ;  /* 0x0000280414177980 */ /* 0x000ea4000c101900 */
[----:B------:R-:W-:-:S02]  /*1120*/  FFMA R30, R8, R35, R30 ;  /* 0x00000023081e7223 */ /* 0x000fc4000000001e */
[----:B------:R-:W3:Y:S02]  /*1130*/  LD.E R35, desc[UR6][R20.64+0x2c] ;  /* 0x00002c0614237980 */ /* 0x000ee4000c101900 */
[C---:B----4-:R-:W-:Y:S02]  /*1140*/  FFMA R37, R8.reuse, R33, R30 ;  /* 0x0000002108257223 */ /* 0x050fe4000000001e */
[----:B------:R-:W4:Y:S02]  /*1150*/  LD.E R33, desc[UR8][R20.64+0x30] ;  /* 0x0000300814217980 */ /* 0x000f24000c101900 */
[----:B------:R-:W-:Y:S02]  /*1160*/  FFMA R30, R8, R31, R37 ;  /* 0x0000001f081e7223 */ /* 0x000fe40000000025 */
[----:B------:R-:W4:Y:S04]  /*1170*/  LD.E R37, desc[UR10][R20.64+0x34] ;  /* 0x0000340a14257980 */ /* 0x000f28000c101900 */
[----:B------:R-:W4:Y:S01]  /*1180*/  LD.E R31, desc[UR4][R20.64+0x38] ;  /* 0x00003804141f7980 */ /* 0x000f22000c101900 */
[----:B------:R-:W-:-:S05]  /*1190*/  VIADD R29, R29, 0x10 ;  /* 0x000000101d1d7836 */ /* 0x000fca0000000000 */
[----:B------:R-:W-:Y:S01]  /*11a0*/  ISETP.NE.AND P4, PT, R29, R4, PT ;  /* 0x000000041d00720c */ /* 0x000fe20003f85270 */
[----:B--2---:R-:W-:-:S04]  /*11b0*/  FFMA R30, R8, R23, R30 ;  /* 0x00000017081e7223 */ /* 0x004fc8000000001e */
[----:B---3--:R-:W-:-:S04]  /*11c0*/  FFMA R30, R8, R35, R30 ;  /* 0x00000023081e7223 */ /* 0x008fc8000000001e */
[----:B----4-:R-:W-:-:S04]  /*11d0*/  FFMA R30, R8, R33, R30 ;  /* 0x00000021081e7223 */ /* 0x010fc8000000001e */
[----:B------:R-:W-:-:S04]  /*11e0*/  FFMA R30, R8, R37, R30 ;  /* 0x00000025081e7223 */ /* 0x000fc8000000001e */
[----:B------:R-:W-:-:S04]  /*11f0*/  FFMA R31, R8, R31, R30 ;  /* 0x0000001f081f7223 */ /* 0x000fc8000000001e */
[----:B------:R-:W-:Y:S01]  /*1200*/  FFMA R23, R8, R24, R31 ;  /* 0x0000001808177223 */ /* 0x000fe2000000001f */
[----:B------:R-:W-:Y:S06]  /*1210*/  @P4 BRA `(.L_x_28) ;  /* 0xfffffffc00504947 */ /* 0x000fec000383ffff */
[----:B------:R-:W-:Y:S05]  /*1220*/  BSYNC.RECONVERGENT B4 ;  /* 0x0000000000047941 */ /* 0x000fea0003800200 */
.L_x_27:
[----:B------:R-:W-:-:S07]  /*1230*/  IMAD.MOV.U32 R29, RZ, RZ, R4 ;  /* 0x000000ffff1d7224 */ /* 0x000fce00078e0004 */
.L_x_26:
[----:B------:R-:W-:-:S13]  /*1240*/  ISETP.NE.AND P4, PT, R0, RZ, PT ;  /* 0x000000ff0000720c */ /* 0x000fda0003f85270 */
[----:B------:R-:W-:Y:S05]  /*1250*/  @!P4 BRA `(.L_x_29) ;  /* 0x000000040008c947 */ /* 0x000fea0003800000 */
[----:B------:R-:W-:Y:S01]  /*1260*/  ISETP.NE.AND P4, PT, R3, RZ, PT ;  /* 0x000000ff0300720c */ /* 0x000fe20003f85270 */
[----:B------:R-:W-:-:S12]  /*1270*/  @!P0 BRA `(.L_x_30) ;  /* 0x0000000000688947 */ /* 0x000fd80003800000 */
[C---:B------:R-:W-:Y:S01]  /*1280*/  R2UR UR4, R18.reuse ;  /* 0x00000000120472ca */ /* 0x040fe200000e0000 */
[----:B-----5:R-:W-:Y:S01]  /*1290*/  IMAD.WIDE.U32 R20, R29, 0x4, R14 ;  /* 0x000000041d147825 */ /* 0x020fe200078e000e */
[C---:B------:R-:W-:Y:S02]  /*12a0*/  R2UR UR5, R19.reuse ;  /* 0x00000000130572ca */ /* 0x040fe400000e0000 */
[----:B------:R-:W-:Y:S02]  /*12b0*/  R2UR UR6, R18 ;  /* 0x00000000120672ca */ /* 0x000fe400000e0000 */
[----:B------:R-:W-:-:S09]  /*12c0*/  R2UR UR7, R19 ;  /* 0x00000000130772ca */ /* 0x000fd200000e0000 */
[----:B------:R-:W2:Y:S04]  /*12d0*/  LD.E R24, desc[UR4][R20.64] ;  /* 0x0000000414187980 */ /* 0x000ea8000c101900 */
[----:B------:R-:W3:Y:S01]  /*12e0*/  LD.E R30, desc[UR6][R20.64+0x4] ;  /* 0x00000406141e7980 */ /* 0x000ee2000c101900 */
[C---:B------:R-:W-:Y:S02]  /*12f0*/  R2UR UR8, R18.reuse ;  /* 0x00000000120872ca */ /* 0x040fe400000e0000 */
[C---:B------:R-:W-:Y:S01]  /*1300*/  R2UR UR9, R19.reuse ;  /* 0x00000000130972ca */ /* 0x040fe200000e0000 */
[----:B------:R-:W4:Y:S01]  /*1310*/  LD.E R31, desc[UR4][R20.64+0x8] ;  /* 0x00000804141f7980 */ /* 0x000f22000c101900 */
[----:B------:R-:W-:Y:S02]  /*1320*/  R2UR UR10, R18 ;  /* 0x00000000120a72ca */ /* 0x000fe400000e0000 */
[----:B------:R-:W-:Y:S01]  /*1330*/  R2UR UR11, R19 ;  /* 0x00000000130b72ca */ /* 0x000fe200000e0000 */
[----:B------:R-:W4:-:S12]  /*1340*/  LD.E R33, desc[UR6][R20.64+0xc] ;  /* 0x00000c0614217980 */ /* 0x000f18000c101900 */
[----:B------:R-:W4:Y:S01]  /*1350*/  LD.E R37, desc[UR10][R20.64+0x14] ;  /* 0x0000140a14257980 */ /* 0x000f22000c101900 */
[----:B--2---:R-:W-:-:S03]  /*1360*/  FFMA R35, R8, R24, R23 ;  /* 0x0000001808237223 */ /* 0x004fc60000000017 */
[----:B------:R-:W2:Y:S01]  /*1370*/  LD.E R23, desc[UR8][R20.64+0x10] ;  /* 0x0000100814177980 */ /* 0x000ea2000c101900 */
[----:B---3--:R-:W-:-:S03]  /*1380*/  FFMA R30, R8, R30, R35 ;  /* 0x0000001e081e7223 */ /* 0x008fc60000000023 */
[----:B------:R-:W3:Y:S04]  /*1390*/  LD.E R35, desc[UR4][R20.64+0x18] ;  /* 0x0000180414237980 */ /* 0x000ee8000c101900 */
[----:B------:R-:W3:Y:S01]  /*13a0*/  LD.E R24, desc[UR6][R20.64+0x1c] ;  /* 0x00001c0614187980 */ /* 0x000ee2000c101900 */
[----:B----4-:R-:W-:-:S04]  /*13b0*/  FFMA R30, R8, R31, R30 ;  /* 0x0000001f081e7223 */ /* 0x010fc8000000001e */
[----:B------:R-:W-:Y:S01]  /*13c0*/  FFMA R30, R8, R33, R30 ;  /* 0x00000021081e7223 */ /* 0x000fe2000000001e */
[----:B------:R-:W-:-:S03]  /*13d0*/  VIADD R29, R29, 0x8 ;  /* 0x000000081d1d7836 */ /* 0x000fc60000000000 */
[----:B--2---:R-:W-:-:S04]  /*13e0*/  FFMA R30, R8, R23, R30 ;  /* 0x00000017081e7223 */ /* 0x004fc8000000001e */
[----:B------:R-:W-:-:S04]  /*13f0*/  FFMA R30, R8, R37, R30 ;  /* 0x00000025081e7223 */ /* 0x000fc8000000001e */
[----:B---3--:R-:W-:-:S04]  /*1400*/  FFMA R35, R8, R35, R30 ;  /* 0x0000002308237223 */ /* 0x008fc8000000001e */
[----:B------:R-:W-:-:S07]  /*1410*/  FFMA R23, R8, R24, R35 ;  /* 0x0000001808177223 */ /* 0x000fce0000000023 */
.L_x_30:
[----:B------:R-:W-:Y:S05]  /*1420*/  @!P4 BRA `(.L_x_29) ;  /* 0x000000000094c947 */ /* 0x000fea0003800000 */
[----:B------:R-:W-:Y:S01]  /*1430*/  ISETP.NE.AND P4, PT, R5, RZ, PT ;  /* 0x000000ff0500720c */ /* 0x000fe20003f85270 */
[----:B------:R-:W-:-:S12]  /*1440*/  @!P1 BRA `(.L_x_31) ;  /* 0x0000000000489947 */ /* 0x000fd80003800000 */
        /* <DEDUP_REMOVED lines=12> */
[----:B------:R-:W4:Y:S01]  /*1510*/  LD.E R36, desc[UR10][R20.64+0xc] ;  /* 0x00000c0a14247980 */ /* 0x000f22000c101900 */
[----:B------:R-:W-:-:S02]  /*1520*/  VIADD R29, R29, 0x4 ;  /* 0x000000041d1d7836 */ /* 0x000fc40000000000 */
[----:B--2---:R-:W-:-:S04]  /*1530*/  FFMA R23, R8, R24, R23 ;  /* 0x0000001808177223 */ /* 0x004fc80000000017 */
[----:B---3--:R-:W-:-:S04]  /*1540*/  FFMA R23, R8, R30, R23 ;  /* 0x0000001e08177223 */ /* 0x008fc80000000017 */
[----:B----4-:R-:W-:-:S04]  /*1550*/  FFMA R23, R8, R34, R23 ;  /* 0x0000002208177223 */ /* 0x010fc80000000017 */
[----:B------:R-:W-:-:S07]  /*1560*/  FFMA R23, R8, R36, R23 ;  /* 0x0000002408177223 */ /* 0x000fce0000000017 */
.L_x_31:
[----:B------:R-:W-:Y:S05]  /*1570*/  @!P4 BRA `(.L_x_29) ;  /* 0x000000000040c947 */ /* 0x000fea0003800000 */
[----:B------:R-:W-:Y:S01]  /*1580*/  R2UR UR4, R18 ;  /* 0x00000000120472ca */ /* 0x000fe200000e0000 */
[----:B-----5:R-:W-:Y:S01]  /*1590*/  IMAD.WIDE.U32 R14, R29, 0x4, R14 ;  /* 0x000000041d0e7825 */ /* 0x020fe200078e000e */
[----:B------:R-:W-:-:S13]  /*15a0*/  R2UR UR5, R19 ;  /* 0x00000000130572ca */ /* 0x000fda00000e0000 */
[----:B------:R-:W2:Y:S01]  /*15b0*/  LD.E R20, desc[UR4][R14.64] ;  /* 0x000000040e147980 */ /* 0x000ea2000c101900 */
[----:B------:R-:W-:Y:S01]  /*15c0*/  ISETP.NE.AND P4, PT, R5, 0x1, PT ;  /* 0x000000010500780c */ /* 0x000fe20003f85270 */
[----:B--2---:R-:W-:-:S12]  /*15d0*/  FFMA R23, R8, R20, R23 ;  /* 0x0000001408177223 */ /* 0x004fd80000000017 */
[----:B------:R-:W-:Y:S05]  /*15e0*/  @!P4 BRA `(.L_x_29) ;  /* 0x000000000024c947 */ /* 0x000fea0003800000 */
[----:B------:R-:W-:Y:S02]  /*15f0*/  ISETP.NE.AND P4, PT, R5, 0x2, PT ;  /* 0x000000020500780c */ /* 0x000fe40003f85270 */
[----:B------:R-:W-:Y:S02]  /*1600*/  R2UR UR4, R18 ;  /* 0x00000000120472ca */ /* 0x000fe400000e0000 */
[----:B------:R-:W-:-:S09]  /*1610*/  R2UR UR5, R19 ;  /* 0x00000000130572ca */ /* 0x000fd200000e0000 */
[----:B------:R-:W-:Y:S02]  /*1620*/  @P4 R2UR UR6, R18 ;  /* 0x00000000120642ca */ /* 0x000fe400000e0000 */
[----:B------:R-:W-:Y:S02]  /*1630*/  @P4 R2UR UR7, R19 ;  /* 0x00000000130742ca */ /* 0x000fe400000e0000 */
[----:B------:R-:W2:Y:S11]  /*1640*/  LD.E R20, desc[UR4][R14.64+0x4] ;  /* 0x000004040e147980 */ /* 0x000eb6000c101900 */
[----:B------:R-:W3:Y:S01]  /*1650*/  @P4 LD.E R24, desc[UR6][R14.64+0x8] ;  /* 0x000008060e184980 */ /* 0x000ee2000c101900 */
[----:B--2---:R-:W-:-:S04]  /*1660*/  FFMA R23, R8, R20, R23 ;  /* 0x0000001408177223 */ /* 0x004fc80000000017 */
[----:B---3--:R-:W-:-:S07]  /*1670*/  @P4 FFMA R23, R8, R24, R23 ;  /* 0x0000001808174223 */ /* 0x008fce0000000017 */
.L_x_29:
[----:B------:R-:W-:Y:S05]  /*1680*/  @P3 BRA `(.L_x_32) ;  /* 0xfffffff800003947 */ /* 0x000fea000383ffff */
[----:B------:R-:W-:Y:S05]  /*1690*/  BSYNC.RECONVERGENT B3 ;  /* 0x0000000000037941 */ /* 0x000fea0003800200 */
.L_x_25:
[----:B------:R-:W-:Y:S02]  /*16a0*/  R2UR UR4, R18 ;  /* 0x00000000120472ca */ /* 0x000fe400000e0000 */
[----:B------:R-:W-:-:S13]  /*16b0*/  R2UR UR5, R19 ;  /* 0x00000000130572ca */ /* 0x000fda00000e0000 */
[----:B-----5:R-:W2:Y:S02]  /*16c0*/  LD.E.64 R14, desc[UR4][R10.64] ;  /* 0x000000040a0e7980 */ /* 0x020ea4000c101b00 */
[----:B--2---:R-:W-:-:S05]  /*16d0*/  IMAD.WIDE.U32 R14, R22, 0x4, R14 ;  /* 0x00000004160e7825 */ /* 0x004fca00078e000e */
[----:B------:R0:W-:Y:S01]  /*16e0*/  ST.E desc[UR4][R14.64], R23 ;  /* 0x000000170e007985 */ /* 0x0001e2000c101904 */
[----:B------:R-:W-:Y:S05]  /*16f0*/  @P2 BRA `(.L_x_33) ;  /* 0xfffffff400b82947 */ /* 0x000fea000383ffff */
[----:B------:R-:W-:Y:S05]  /*1700*/  BSYNC.RECONVERGENT B2 ;  /* 0x0000000000027941 */ /* 0x000fea0003800200 */
.L_x_24:
[----:B------:R-:W-:-:S05]  /*1710*/  VIADD R7, R7, 0x1 ;  /* 0x0000000107077836 */ /* 0x000fca0000000000 */
[----:B------:R-:W-:-:S13]  /*1720*/  ISETP.NE.AND P2, PT, R7, R28, PT ;  /* 0x0000001c0700720c */ /* 0x000fda0003f45270 */
[----:B------:R-:W-:Y:S05]  /*1730*/  @P2 BRA `(.L_x_34) ;  /* 0xfffffff400942947 */ /* 0x000fea000383ffff */
[----:B------:R-:W-:Y:S05]  /*1740*/  BSYNC.RECONVERGENT B1 ;  /* 0x0000000000017941 */ /* 0x000fea0003800200 */
.L_x_23:
[----:B------:R-:W-:Y:S05]  /*1750*/  BRA `(.L_x_35) ;  /* 0x0000000800547947 */ /* 0x000fea0003800000 */
.L_x_22:
[----:B------:R-:W-:-:S05]  /*1760*/  VIADD R6, R32, 0x1 ;  /* 0x0000000120067836 */ /* 0x000fca0000000000 */
[C---:B------:R-:W-:Y:S02]  /*1770*/  LOP3.LUT R14, R6.reuse, 0xf, RZ, 0xc0, !PT ;  /* 0x0000000f060e7812 */ /* 0x040fe400078ec0ff */
[----:B------:R-:W-:-:S03]  /*1780*/  LOP3.LUT R15, R6, 0x7, RZ, 0xc0, !PT ;  /* 0x00000007060f7812 */ /* 0x000fc600078ec0ff */
[----:B------:R-:W-:Y:S02]  /*1790*/  VIADD R0, R14, 0xffffffff ;  /* 0xffffffff0e007836 */ /* 0x000fe40000000000 */
[----:B------:R-:W-:-:S03]  /*17a0*/  VIADD R3, R15, 0xffffffff ;  /* 0xffffffff0f037836 */ /* 0x000fc60000000000 */
[----:B------:R-:W-:Y:S02]  /*17b0*/  ISETP.GE.U32.AND P0, PT, R0, 0x7, PT ;  /* 0x000000070000780c */ /* 0x000fe40003f06070 */
[----:B------:R-:W-:Y:S01]  /*17c0*/  ISETP.GE.U32.AND P1, PT, R3, 0x3, PT ;  /* 0x000000030300780c */ /* 0x000fe20003f26070 */
[----:B------:R-:W-:Y:S01]  /*17d0*/  IMAD.MOV.U32 R3, RZ, RZ, RZ ;  /* 0x000000ffff037224 */ /* 0x000fe200078e00ff */
[C---:B------:R-:W-:Y:S02]  /*17e0*/  LOP3.LUT R0, R6.reuse, 0xfffffff0, RZ, 0xc0, !PT ;  /* 0xfffffff006007812 */ /* 0x040fe400078ec0ff */
[----:B------:R-:W-:-:S09]  /*17f0*/  LOP3.LUT R6, R6, 0x3, RZ, 0xc0, !PT ;  /* 0x0000000306067812 */ /* 0x000fd200078ec0ff */
.L_x_42:
[----:B------:R-:W-:Y:S01]  /*1800*/  ISETP.GE.U32.AND P3, PT, R32, 0xf, PT ;  /* 0x0000000f2000780c */ /* 0x000fe20003f66070 */
[----:B------:R-:W-:-:S04]  /*1810*/  IMAD.WIDE.U32 R4, R3, 0x8, R16 ;  /* 0x0000000803047825 */ /* 0x000fc800078e0010 */
[----:B------:R-:W-:Y:S02]  /*1820*/  VIADD R3, R3, 0x1 ;  /* 0x0000000103037836 */ /* 0x000fe40000000000 */
[----:B------:R-:W-:-:S03]  /*1830*/  IMAD.MOV.U32 R7, RZ, RZ, RZ ;  /* 0x000000ffff077224 */ /* 0x000fc600078e00ff */
[----:B------:R-:W-:-:S03]  /*1840*/  ISETP.NE.AND P2, PT, R3, R28, PT ;  /* 0x0000001c0300720c */ /* 0x000fc60003f45270 */
[----:B0-234-:R-:W-:Y:S10]  /*1850*/  @!P3 BRA `(.L_x_36) ;  /* 0x0000000000ecb947 */ /* 0x01dff40003800000 */
[----:B------:R-:W-:Y:S01]  /*1860*/  BSSY.RECONVERGENT B1, `(.L_x_37) ;  /* 0x0000039000017945 */ /* 0x000fe20003800200 */
[----:B------:R-:W-:-:S07]  /*1870*/  IMAD.MOV.U32 R7, RZ, RZ, RZ ;  /* 0x000000ffff077224 */ /* 0x000fce00078e00ff */
.L_x_38:
[----:B-1----:R-:W-:Y:S02]  /*1880*/  R2UR UR4, R18 ;  /* 0x00000000120472ca */ /* 0x002fe400000e0000 */
[----:B------:R-:W-:-:S13]  /*1890*/  R2UR UR5, R19 ;  /* 0x00000000130572ca */ /* 0x000fda00000e0000 */
[----:B------:R-:W2:Y:S01]  /*18a0*/  LD.E.64 R8, desc[UR4][R4.64] ;  /* 0x0000000404087980 */ /* 0x000ea2000c101b00 */
[----:B------:R-:W-:Y:S02]  /*18b0*/  R2UR UR6, R18 ;  /* 0x00000000120672ca */ /* 0x000fe400000e0000 */
[----:B------:R-:W-:Y:S01]  /*18c0*/  R2UR UR7, R19 ;  /* 0x00000000130772ca */ /* 0x000fe200000e0000 */
[----:B--2---:R-:W-:-:S05]  /*18d0*/  IMAD.WIDE.U32 R8, R7, 0x4, R8 ;  /* 0x0000000407087825 */ /* 0x004fca00078e0008 */
[----:B------:R0:W-:Y:S07]  /*18e0*/  ST.E desc[UR4][R8.64], RZ ;  /* 0x000000ff08007985 */ /* 0x0001ee000c101904 */
[----:B------:R-:W2:Y:S02]  /*18f0*/  LD.E.64 R10, desc[UR6][R4.64] ;  /* 0x00000006040a7980 */ /* 0x000ea4000c101b00 */
[----:B--2---:R-:W-:-:S05]  /*1900*/  IMAD.WIDE.U32 R10, R7, 0x4, R10 ;  /* 0x00000004070a7825 */ /* 0x004fca00078e000a */
[----:B------:R1:W-:Y:S04]  /*1910*/  ST.E desc[UR4][R10.64+0x4], RZ ;  /* 0x000004ff0a007985 */ /* 0x0003e8000c101904 */
[----:B------:R-:W2:Y:S02]  /*1920*/  LD.E.64 R12, desc[UR6][R4.64] ;  /* 0x00000006040c7980 */ /* 0x000ea4000c101b00 */
[----:B--2---:R-:W-:-:S05]  /*1930*/  IMAD.WIDE.U32 R12, R7, 0x4, R12 ;  /* 0x00000004070c7825 */ /* 0x004fca00078e000c */
[----:B------:R2:W-:Y:S04]  /*1940*/  ST.E desc[UR4][R12.64+0x8], RZ ;  /* 0x000008ff0c007985 */ /* 0x0005e8000c101904 */
[----:B0-----:R-:W3:Y:S02]  /*1950*/  LD.E.64 R8, desc[UR6][R4.64] ;  /* 0x0000000604087980 */ /* 0x001ee4000c101b00 */
[----:B---3--:R-:W-:-:S05]  /*1960*/  IMAD.WIDE.U32 R8, R7, 0x4, R8 ;  /* 0x0000000407087825 */ /* 0x008fca00078e0008 */
[----:B------:R0:W-:Y:S04]  /*1970*/  ST.E desc[UR4][R8.64+0xc], RZ ;  /* 0x00000cff08007985 */ /* 0x0001e8000c101904 */
[----:B-1----:R-:W3:Y:S02]  /*1980*/  LD.E.64 R10, desc[UR6][R4.64] ;  /* 0x00000006040a7980 */ /* 0x002ee4000c101b00 */
[----:B---3--:R-:W-:-:S05]  /*1990*/  IMAD.WIDE.U32 R10, R7, 0x4, R10 ;  /* 0x00000004070a7825 */ /* 0x008fca00078e000a */
[----:B------:R1:W-:Y:S04]  /*19a0*/  ST.E desc[UR4][R10.64+0x10], RZ ;  /* 0x000010ff0a007985 */ /* 0x0003e8000c101904 */
[----:B--2---:R-:W2:Y:S02]  /*19b0*/  LD.E.64 R12, desc[UR6][R4.64] ;  /* 0x00000006040c7980 */ /* 0x004ea4000c101b00 */
        /* <DEDUP_REMOVED lines=29> */
[----:B0-----:R-:W2:Y:S02]  /*1b90*/  LD.E.64 R8, desc[UR6][R4.64] ;  /* 0x0000000604087980 */ /* 0x001ea4000c101b00 */
[----:B--2---:R-:W-:-:S04]  /*1ba0*/  IMAD.WIDE.U32 R8, R7, 0x4, R8 ;  /* 0x0000000407087825 */ /* 0x004fc800078e0008 */
[----:B------:R-:W-:Y:S01]  /*1bb0*/  VIADD R7, R7, 0x10 ;  /* 0x0000001007077836 */ /* 0x000fe20000000000 */
[----:B------:R3:W-:Y:S04]  /*1bc0*/  ST.E desc[UR4][R8.64+0x3c], RZ ;  /* 0x00003cff08007985 */ /* 0x0007e8000c101904 */
[----:B------:R-:W-:-:S13]  /*1bd0*/  ISETP.NE.AND P3, PT, R7, R0, PT ;  /* 0x000000000700720c */ /* 0x000fda0003f65270 */
[----:B---3--:R-:W-:Y:S05]  /*1be0*/  @P3 BRA `(.L_x_38) ;  /* 0xfffffffc00243947 */ /* 0x008fea000383ffff */
[----:B------:R-:W-:Y:S05]  /*1bf0*/  BSYNC.RECONVERGENT B1 ;  /* 0x0000000000017941 */ /* 0x000fea0003800200 */
.L_x_37:
[----:B------:R-:W-:-:S07]  /*1c00*/  IMAD.MOV.U32 R7, RZ, RZ, R0 ;  /* 0x000000ffff077224 */ /* 0x000fce00078e0000 */
.L_x_36:
[----:B------:R-:W-:-:S13]  /*1c10*/  ISETP.NE.AND P3, PT, R14, RZ, PT ;  /* 0x000000ff0e00720c */ /* 0x000fda0003f65270 */
[----:B------:R-:W-:Y:S05]  /*1c20*/  @!P3 BRA `(.L_x_39) ;  /* 0x00000004001cb947 */ /* 0x000fea0003800000 */
[----:B------:R-:W-:Y:S01]  /*1c30*/  ISETP.NE.AND P3, PT, R15, RZ, PT ;  /* 0x000000ff0f00720c */ /* 0x000fe20003f65270 */
[----:B------:R-:W-:-:S12]  /*1c40*/  @!P0 BRA `(.L_x_40) ;  /* 0x0000000000748947 */ /* 0x000fd80003800000 */
        /* <DEDUP_REMOVED lines=26> */
[----:B---3--:R-:W-:-:S04]  /*1df0*/  IMAD.WIDE.U32 R10, R7, 0x4, R10 ;  /* 0x00000004070a7825 */ /* 0x008fc800078e000a */
[----:B------:R-:W-:Y:S01]  /*1e00*/  VIADD R7, R7, 0x8 ;  /* 0x0000000807077836 */ /* 0x000fe20000000000 */
[----:B------:R2:W-:Y:S06]  /*1e10*/  ST.E desc[UR4][R10.64+0x1c], RZ ;  /* 0x00001cff0a007985 */ /* 0x0005ec000c101904 */
.L_x_40:
[----:B------:R-:W-:Y:S05]  /*1e20*/  @!P3 BRA `(.L_x_39) ;  /* 0x00000000009cb947 */ /* 0x000fea0003800000 */
[----:B------:R-:W-:Y:S01]  /*1e30*/  ISETP.NE.AND P3, PT, R6, RZ, PT ;  /* 0x000000ff0600720c */ /* 0x000fe20003f65270 */
[----:B------:R-:W-:-:S12]  /*1e40*/  @!P1 BRA `(.L_x_41) ;  /* 0x0000000000449947 */ /* 0x000fd80003800000 */
[----:B-1----:R-:W-:Y:S02]  /*1e50*/  R2UR UR4, R18 ;  /* 0x00000000120472ca */ /* 0x002fe400000e0000 */
[----:B------:R-:W-:-:S13]  /*1e60*/  R2UR UR5, R19 ;  /* 0x00000000130572ca */ /* 0x000fda00000e0000 */
[----:B--2---:R-:W2:Y:S01]  /*1e70*/  LD.E.64 R8, desc[UR4][R4.64] ;  /* 0x0000000404087980 */ /* 0x004ea2000c101b00 */
        /* <DEDUP_REMOVED lines=10> */
[----:B0-----:R-:W2:Y:S02]  /*1f20*/  LD.E.64 R8, desc[UR6][R4.64] ;  /* 0x0000000604087980 */ /* 0x001ea4000c101b00 */
[----:B--2---:R-:W-:-:S04]  /*1f30*/  IMAD.WIDE.U32 R8, R7, 0x4, R8 ;  /* 0x0000000407087825 */ /* 0x004fc800078e0008 */
[----:B------:R-:W-:Y:S01]  /*1f40*/  VIADD R7, R7, 0x4 ;  /* 0x0000000407077836 */ /* 0x000fe20000000000 */
[----:B------:R3:W-:Y:S06]  /*1f50*/  ST.E desc[UR4][R8.64+0xc], RZ ;  /* 0x00000cff08007985 */ /* 0x0007ec000c101904 */
.L_x_41:
[----:B------:R-:W-:Y:S05]  /*1f60*/  @!P3 BRA `(.L_x_39) ;  /* 0x00000000004cb947 */ /* 0x000fea0003800000 */
[----:B-1----:R-:W-:Y:S02]  /*1f70*/  R2UR UR4, R18 ;  /* 0x00000000120472ca */ /* 0x002fe400000e0000 */
[----:B------:R-:W-:-:S13]  /*1f80*/  R2UR UR5, R19 ;  /* 0x00000000130572ca */ /* 0x000fda00000e0000 */
[----:B--23--:R-:W2:Y:S01]  /*1f90*/  LD.E.64 R8, desc[UR4][R4.64] ;  /* 0x0000000404087980 */ /* 0x00cea2000c101b00 */
[----:B------:R-:W-:Y:S01]  /*1fa0*/  ISETP.NE.AND P3, PT, R6, 0x1, PT ;  /* 0x000000010600780c */ /* 0x000fe20003f65270 */
[----:B--2---:R-:W-:-:S05]  /*1fb0*/  IMAD.WIDE.U32 R8, R7, 0x4, R8 ;  /* 0x0000000407087825 */ /* 0x004fca00078e0008 */
[----:B------:R0:W-:Y:S07]  /*1fc0*/  ST.E desc[UR4][R8.64], RZ ;  /* 0x000000ff08007985 */ /* 0x0001ee000c101904 */
[----:B------:R-:W-:Y:S05]  /*1fd0*/  @!P3 BRA `(.L_x_39) ;  /* 0x000000000030b947 */ /* 0x000fea0003800000 */
[----:B------:R-:W-:Y:S02]  /*1fe0*/  R2UR UR4, R18 ;  /* 0x00000000120472ca */ /* 0x000fe400000e0000 */
[----:B------:R-:W-:-:S13]  /*1ff0*/  R2UR UR5, R19 ;  /* 0x00000000130572ca */ /* 0x000fda00000e0000 */
[----:B0-----:R-:W2:Y:S01]  /*2000*/  LD.E.64 R8, desc[UR4][R4.64] ;  /* 0x0000000404087980 */ /* 0x001ea2000c101b00 */
[----:B------:R-:W-:Y:S01]  /*2010*/  ISETP.NE.AND P3, PT, R6, 0x2, PT ;  /* 0x000000020600780c */ /* 0x000fe20003f65270 */
[----:B--2---:R-:W-:-:S05]  /*2020*/  IMAD.WIDE.U32 R8, R7, 0x4, R8 ;  /* 0x0000000407087825 */ /* 0x004fca00078e0008 */
[----:B------:R4:W-:Y:S07]  /*2030*/  ST.E desc[UR4][R8.64+0x4], RZ ;  /* 0x000004ff08007985 */ /* 0x0009ee000c101904 */
[----:B------:R-:W-:Y:S05]  /*2040*/  @!P3 BRA `(.L_x_39) ;  /* 0x000000000014b947 */ /* 0x000fea0003800000 */
[----:B------:R-:W-:Y:S02]  /*2050*/  R2UR UR4, R18 ;  /* 0x00000000120472ca */ /* 0x000fe400000e0000 */
[----:B------:R-:W-:-:S13]  /*2060*/  R2UR UR5, R19 ;  /* 0x00000000130572ca */ /* 0x000fda00000e0000 */
[----:B------:R-:W4:Y:S02]  /*2070*/  LD.E.64 R4, desc[UR4][R4.64] ;  /* 0x0000000404047980 */ /* 0x000f24000c101b00 */
[----:B----4-:R-:W-:-:S05]  /*2080*/  IMAD.WIDE.U32 R8, R7, 0x4, R4 ;  /* 0x0000000407087825 */ /* 0x010fca00078e0004 */
[----:B------:R0:W-:Y:S02]  /*2090*/  ST.E desc[UR4][R8.64+0x8], RZ ;  /* 0x000008ff08007985 */ /* 0x0001e4000c101904 */
.L_x_39:
[----:B------:R-:W-:Y:S05]  /*20a0*/  @P2 BRA `(.L_x_42) ;  /* 0xfffffff400d42947 */ /* 0x000fea000383ffff */
.L_x_35:
[----:B------:R-:W-:Y:S05]  /*20b0*/  BSYNC.RECONVERGENT B0 ;  /* 0x0000000000007941 */ /* 0x000fea0003800200 */
.L_x_21:
[----:B------:R-:W-:-:S13]  /*20c0*/  ISETP.GE.AND P0, PT, R32, RZ, PT ;  /* 0x000000ff2000720c */ /* 0x000fda0003f06270 */
[----:B------:R-:W-:Y:S05]  /*20d0*/  @!P0 BRA `(.L_x_43) ;  /* 0x0000002400848947 */ /* 0x000fea0003800000 */
[----:B------:R-:W-:Y:S01]  /*20e0*/  ISETP.GT.AND P0, PT, R27, -0x1, PT ;  /* 0xffffffff1b00780c */ /* 0x000fe20003f04270 */
[----:B------:R-:W-:-:S12]  /*20f0*/  BSSY.RECONVERGENT B7, `(.L_x_43) ;  /* 0x000025f000077945 */ /* 0x000fd80003800200 */
[----:B------:R-:W-:Y:S05]  /*2100*/  @P0 BRA `(.L_x_44) ;  /* 0x0000000000ec0947 */ /* 0x000fea0003800000 */
[C---:B------:R-:W-:Y:S01]  /*2110*/  ISETP.GE.U32.AND P0, PT, R32.reuse, 0x3, PT ;  /* 0x000000032000780c */ /* 0x040fe20003f06070 */
[----:B------:R-:W-:-:S05]  /*2120*/  VIADD R0, R32, 0x1 ;  /* 0x0000000120007836 */ /* 0x000fca0000000000 */
[----:B0-23--:R-:W-:-:S07]  /*2130*/  LOP3.LUT R23, R0, 0x3, RZ, 0xc0, !PT ;  /* 0x0000000300177812 */ /* 0x00dfce00078ec0ff */
[----:B------:R-:W-:Y:S05]  /*2140*/  @!P0 BRA `(.L_x_45) ;  /* 0x0000000000988947 */ /* 0x000fea0003800000 */
[----:B------:R-:W-:Y:S01]  /*2150*/  LOP3.LUT R0, R0, 0xfffffffc, RZ, 0xc0, !PT ;  /* 0xfffffffc00007812 */ /* 0x000fe200078ec0ff */
[----:B------:R-:W-:Y:S04]  /*2160*/  BSSY.RECONVERGENT B6, `(.L_x_45) ;  /* 0x0000024000067945 */ /* 0x000fe80003800200 */
[----:B------:R-:W-:-:S07]  /*2170*/  IMAD.MOV R22, RZ, RZ, -R0 ;  /* 0x000000ffff167224 */ /* 0x000fce00078e0a00 */
.L_x_50:
[----:B------:R-:W-:Y:S01]  /*2180*/  MOV R2, 0x10 ;  /* 0x0000001000027802 */ /* 0x000fe20000000f00 */
[----:B------:R-:W0:Y:S01]  /*2190*/  LDCU.64 UR4, c[0x4][0x20] ;  /* 0x01000400ff0477ac */ /* 0x000e220008000a00 */
[----:B------:R-:W-:Y:S01]  /*21a0*/  VIADD R22, R22, 0x4 ;  /* 0x0000000416167836 */ /* 0x000fe20000000000 */
[----:B----4-:R-:W-:Y:S01]  /*21b0*/  CS2R R6, SRZ ;  /* 0x0000000000067805 */ /* 0x010fe2000001ff00 */
[----:B------:R2:W3:Y:S03]  /*21c0*/  LDC.64 R8, c[0x4][R2] ;  /* 0x0100000002087b82 */ /* 0x0004e60000000a00 */
[----:B------:R-:W-:-:S04]  /*21d0*/  ISETP.NE.AND P0, PT, R22, RZ, PT ;  /* 0x000000ff1600720c */ /* 0x000fc80003f05270 */
[----:B------:R-:W-:Y:S01]  /*21e0*/  P2R R24, PR, RZ, 0x1 ;  /* 0x00000001ff187803 */ /* 0x000fe20000000000 */
[----:B0-----:R-:W-:Y:S02]  /*21f0*/  IMAD.U32 R4, RZ, RZ, UR4 ;  /* 0x00000004ff047e24 */ /* 0x001fe4000f8e00ff */
[----:B--2---:R-:W-:-:S07]  /*2200*/  IMAD.U32 R5, RZ, RZ, UR5 ;  /* 0x00000005ff057e24 */ /* 0x004fce000f8e00ff */
[----:B------:R-:W-:-:S07]  /*2210*/  LEPC R20, `(.L_x_46) ;  /* 0x000000001014794e */ /* 0x000fce0000000000 */
[----:B-1-3--:R-:W-:Y:S05]  /*2220*/  CALL.ABS.NOINC R8 ;  /* 0x0000000008007343 */ /* 0x00afea0003c00000 */
.L_x_46:
[----:B------:R0:W1:Y:S01]  /*2230*/  LDC.64 R8, c[0x4][R2] ;  /* 0x0100000002087b82 */ /* 0x0000620000000a00 */
[----:B------:R-:W2:Y:S01]  /*2240*/  LDCU.64 UR4, c[0x4][0x20] ;  /* 0x01000400ff0477ac */ /* 0x000ea20008000a00 */
[----:B------:R-:W-:Y:S01]  /*2250*/  CS2R R6, SRZ ;  /* 0x0000000000067805 */ /* 0x000fe2000001ff00 */
[----:B--2---:R-:W-:Y:S02]  /*2260*/  IMAD.U32 R4, RZ, RZ, UR4 ;  /* 0x00000004ff047e24 */ /* 0x004fe4000f8e00ff */
[----:B0-----:R-:W-:-:S07]  /*2270*/  IMAD.U32 R5, RZ, RZ, UR5 ;  /* 0x00000005ff057e24 */ /* 0x001fce000f8e00ff */
[----:B------:R-:W-:-:S07]  /*2280*/  LEPC R20, `(.L_x_47) ;  /* 0x000000001014794e */ /* 0x000fce0000000000 */
[----:B-1----:R-:W-:Y:S05]  /*2290*/  CALL.ABS.NOINC R8 ;  /* 0x0000000008007343 */ /* 0x002fea0003c00000 */
.L_x_47:
[----:B------:R0:W1:Y:S01]  /*22a0*/  LDC.64 R8, c[0x4][R2] ;  /* 0x0100000002087b82 */ /* 0x0000620000000a00 */
[----:B------:R-:W2:Y:S01]  /*22b0*/  LDCU.64 UR4, c[0x4][0x20] ;  /* 0x01000400ff0477ac */ /* 0x000ea20008000a00 */
[----:B------:R-:W-:Y:S01]  /*22c0*/  CS2R R6, SRZ ;  /* 0x0000000000067805 */ /* 0x000fe2000001ff00 */
[----:B--2---:R-:W-:Y:S02]  /*22d0*/  IMAD.U32 R4, RZ, RZ, UR4 ;  /* 0x00000004ff047e24 */ /* 0x004fe4000f8e00ff */
[----:B0-----:R-:W-:-:S07]  /*22e0*/  IMAD.U32 R5, RZ, RZ, UR5 ;  /* 0x00000005ff057e24 */ /* 0x001fce000f8e00ff */
[----:B------:R-:W-:-:S07]  /*22f0*/  LEPC R20, `(.L_x_48) ;  /* 0x000000001014794e */ /* 0x000fce0000000000 */
[----:B-1----:R-:W-:Y:S05]  /*2300*/  CALL.ABS.NOINC R8 ;  /* 0x0000000008007343 */ /* 0x002fea0003c00000 */
.L_x_48:
[----:B------:R-:W0:Y:S01]  /*2310*/  LDC.64 R2, c[0x4][R2] ;  /* 0x0100000002027b82 */ /* 0x000e220000000a00 */
[----:B------:R-:W1:Y:S01]  /*2320*/  LDCU.64 UR4, c[0x4][0x20] ;  /* 0x01000400ff0477ac */ /* 0x000e620008000a00 */
[----:B------:R-:W-:Y:S01]  /*2330*/  CS2R R6, SRZ ;  /* 0x0000000000067805 */ /* 0x000fe2000001ff00 */
[----:B-1----:R-:W-:Y:S02]  /*2340*/  IMAD.U32 R4, RZ, RZ, UR4 ;  /* 0x00000004ff047e24 */ /* 0x002fe4000f8e00ff */
[----:B------:R-:W-:-:S07]  /*2350*/  IMAD.U32 R5, RZ, RZ, UR5 ;  /* 0x00000005ff057e24 */ /* 0x000fce000f8e00ff */
[----:B------:R-:W-:-:S07]  /*2360*/  LEPC R20, `(.L_x_49) ;  /* 0x000000001014794e */ /* 0x000fce0000000000 */
[----:B0-----:R-:W-:Y:S05]  /*2370*/  CALL.ABS.NOINC R2 ;  /* 0x0000000002007343 */ /* 0x001fea0003c00000 */
.L_x_49:
[----:B------:R-:W-:-:S13]  /*2380*/  ISETP.NE.AND P6, PT, R24, RZ, PT ;  /* 0x000000ff1800720c */ /* 0x000fda0003fc5270 */
[----:B------:R-:W-:Y:S05]  /*2390*/  @P6 BRA `(.L_x_50) ;  /* 0xfffffffc00786947 */ /* 0x000fea000383ffff */
[----:B------:R-:W-:Y:S05]  /*23a0*/  BSYNC.RECONVERGENT B6 ;  /* 0x0000000000067941 */ /* 0x000fea0003800200 */
.L_x_45:
[----:B------:R-:W-:-:S13]  /*23b0*/  ISETP.NE.AND P0, PT, R23, RZ, PT ;  /* 0x000000ff1700720c */ /* 0x000fda0003f05270 */
[----:B------:R-:W-:Y:S05]  /*23c0*/  @!P0 BRA `(.L_x_51) ;  /* 0x0000002000c48947 */ /* 0x000fea0003800000 */
[----:B------:R-:W-:Y:S01]  /*23d0*/  BSSY.RECONVERGENT B6, `(.L_x_52) ;  /* 0x000000d000067945 */ /* 0x000fe20003800200 */
[----:B------:R-:W-:-:S07]  /*23e0*/  IMAD.MOV R22, RZ, RZ, -R23 ;  /* 0x000000ffff167224 */ /* 0x000fce00078e0a17 */
.L_x_54:
[----:B------:R-:W-:Y:S01]  /*23f0*/  MOV R0, 0x10 ;  /* 0x0000001000007802 */ /* 0x000fe20000000f00 */
[----:B------:R-:W0:Y:S01]  /*2400*/  LDCU.64 UR4, c[0x4][0x20] ;  /* 0x01000400ff0477ac */ /* 0x000e220008000a00 */
[----:B----4-:R-:W-:Y:S02]  /*2410*/  CS2R R6, SRZ ;  /* 0x0000000000067805 */ /* 0x010fe4000001ff00 */
[----:B------:R2:W3:Y:S01]  /*2420*/  LDC.64 R2, c[0x4][R0] ;  /* 0x0100000000027b82 */ /* 0x0004e20000000a00 */
[----:B0-----:R-:W-:Y:S02]  /*2430*/  IMAD.U32 R4, RZ, RZ, UR4 ;  /* 0x00000004ff047e24 */ /* 0x001fe4000f8e00ff */
[----:B--2---:R-:W-:-:S07]  /*2440*/  IMAD.U32 R5, RZ, RZ, UR5 ;  /* 0x00000005ff057e24 */ /* 0x004fce000f8e00ff */
[----:B------:R-:W-:-:S07]  /*2450*/  LEPC R20, `(.L_x_53) ;  /* 0x000000001014794e */ /* 0x000fce0000000000 */
[----:B-1-3--:R-:W-:Y:S05]  /*2460*/  CALL.ABS.NOINC R2 ;  /* 0x0000000002007343 */ /* 0x00afea0003c00000 */
.L_x_53:
[----:B------:R-:W-:-:S05]  /*2470*/  VIADD R22, R22, 0x1 ;  /* 0x0000000116167836 */ /* 0x000fca0000000000 */
[----:B------:R-:W-:-:S13]  /*2480*/  ISETP.NE.AND P0, PT, R22, RZ, PT ;  /* 0x000000ff1600720c */ /* 0x000fda0003f05270 */
[----:B------:R-:W-:Y:S05]  /*2490*/  @P0 BRA `(.L_x_54) ;  /* 0xfffffffc00d40947 */ /* 0x000fea000383ffff */
[----:B------:R-:W-:Y:S05]  /*24a0*/  BSYNC.RECONVERGENT B6 ;  /* 0x0000000000067941 */ /* 0x000fea0003800200 */
.L_x_52:
[----:B------:R-:W-:Y:S05]  /*24b0*/  BRA `(.L_x_51) ;  /* 0x0000002000887947 */ /* 0x000fea0003800000 */
.L_x_44:
[----:B------:R-:W-:Y:S02]  /*24c0*/  VIADD R32, R32, 0x1 ;  /* 0x0000000120207836 */ /* 0x000fe40000000000 */
[----:B------:R-:W-:-:S07]  /*24d0*/  IMAD.MOV.U32 R31, RZ, RZ, RZ ;  /* 0x000000ffff1f7224 */ /* 0x000fce00078e00ff */
.L_x_91:
[----:B------:R-:W-:Y:S01]  /*24e0*/  ISETP.GE.U32.AND P0, PT, R27, 0xf, PT ;  /* 0x0000000f1b00780c */ /* 0x000fe20003f06070 */
[----:B0-23--:R-:W-:-:S04]  /*24f0*/  IMAD.WIDE.U32 R22, R31, 0x8, R16 ;  /* 0x000000081f167825 */ /* 0x00dfc800078e0010 */
[----:B------:R-:W-:Y:S02]  /*2500*/  VIADD R31, R31, 0x1 ;  /* 0x000000011f1f7836 */ /* 0x000fe40000000000 */
[----:B------:R-:W-:-:S03]  /*2510*/  IMAD.MOV.U32 R30, RZ, RZ, RZ ;  /* 0x000000ffff1e7224 */ /* 0x000fc600078e00ff */
[----:B------:R-:W-:-:S04]  /*2520*/  ISETP.NE.AND P1, PT, R31, R32, PT ;  /* 0x000000201f00720c */ /* 0x000fc80003f25270 */
[----:B------:R-:W-:Y:S01]  /*2530*/  P2R R34, PR, RZ, 0x2 ;  /* 0x00000002ff227803 */ /* 0x000fe20000000000 */
[----:B------:R-:W-:Y:S08]  /*2540*/  @!P0 BRA `(.L_x_55) ;  /* 0x0000001000388947 */ /* 0x000ff00003800000 */
[----:B------:R-:W-:Y:S01]  /*2550*/  VIADD R30, R27, 0x1 ;  /* 0x000000011b1e7836 */ /* 0x000fe20000000000 */
[----:B------:R-:W-:Y:S01]  /*2560*/  BSSY.RECONVERGENT B6, `(.L_x_55) ;  /* 0x000010c000067945 */ /* 0x000fe20003800200 */
[----:B------:R-:W-:-:S03]  /*2570*/  CS2R R28, SRZ ;  /* 0x00000000001c7805 */ /* 0x000fc6000001ff00 */
[----:B------:R-:W-:-:S05]  /*2580*/  LOP3.LUT R30, R30, 0xfffffff0, RZ, 0xc0, !PT ;  /* 0xfffffff01e1e7812 */ /* 0x000fca00078ec0ff */
[----:B------:R-:W-:-:S07]  /*2590*/  IMAD.MOV R25, RZ, RZ, -R30 ;  /* 0x000000ffff197224 */ /* 0x000fce00078e0a1e */
.L_x_72:
[----:B-1----:R-:W-:Y:S02]  /*25a0*/  R2UR UR4, R18 ;  /* 0x00000000120472ca */ /* 0x002fe400000e0000 */
[----:B------:R-:W-:-:S13]  /*25b0*/  R2UR UR5, R19 ;  /* 0x00000000130572ca */ /* 0x000fda00000e0000 */
[----:B----4-:R-:W2:Y:S02]  /*25c0*/  LD.E.64 R4, desc[UR4][R22.64] ;  /* 0x0000000416047980 */ /* 0x010ea4000c101b00 */
[----:B--2---:R-:W-:-:S05]  /*25d0*/  IADD3 R12, P0, PT, R4, R29, RZ ;  /* 0x0000001d040c7210 */ /* 0x004fca0007f1e0ff */
[----:B------:R-:W-:-:S05]  /*25e0*/  IMAD.X R13, R5, 0x1, R28, P0 ;  /* 0x00000001050d7824 */ /* 0x000fca00000e061c */
[----:B------:R-:W2:Y:S01]  /*25f0*/  LD.E R0, desc[UR4][R12.64] ;  /* 0x000000040c007980 */ /* 0x000ea2000c101900 */
[----:B------:R-:W-:Y:S01]  /*2600*/  MOV R24, 0x10 ;  /* 0x0000001000187802 */ /* 0x000fe20000000f00 */
[----:B------:R-:W0:Y:S01]  /*2610*/  LDCU.64 UR4, c[0x4][0x18] ;  /* 0x01000300ff0477ac */ /* 0x000e220008000a00 */
[----:B------:R-:W-:Y:S02]  /*2620*/  VIADD R25, R25, 0x10 ;  /* 0x0000001019197836 */ /* 0x000fe40000000000 */
[----:B------:R1:W3:Y:S01]  /*2630*/  LDC.64 R8, c[0x4][R24] ;  /* 0x0100000018087b82 */ /* 0x0002e20000000a00 */
[----:B------:R-:W-:Y:S02]  /*2640*/  IMAD.MOV.U32 R6, RZ, RZ, R26 ;  /* 0x000000ffff067224 */ /* 0x000fe400078e001a */
[----:B------:R-:W-:Y:S01]  /*2650*/  ISETP.NE.AND P0, PT, R25, RZ, PT ;  /* 0x000000ff1900720c */ /* 0x000fe20003f05270 */
[----:B------:R-:W-:-:S03]  /*2660*/  IMAD.MOV.U32 R7, RZ, RZ, R2 ;  /* 0x000000ffff077224 */ /* 0x000fc600078e0002 */
[----:B------:R-:W-:Y:S01]  /*2670*/  P2R R33, PR, RZ, 0x1 ;  /* 0x00000001ff217803 */ /* 0x000fe20000000000 */
[----:B0-----:R-:W-:Y:S02]  /*2680*/  IMAD.U32 R4, RZ, RZ, UR4 ;  /* 0x00000004ff047e24 */ /* 0x001fe4000f8e00ff */
[----:B------:R-:W-:Y:S01]  /*2690*/  IMAD.U32 R5, RZ, RZ, UR5 ;  /* 0x00000005ff057e24 */ /* 0x000fe2000f8e00ff */
[----:B--2---:R-:W0:Y:S02]  /*26a0*/  F2F.F64.F32 R10, R0 ;  /* 0x00000000000a7310 */ /* 0x004e240000201800 */
[----:B0--3--:R1:W-:Y:S04]  /*26b0*/  STL.64 [R1], R10 ;  /* 0x0000000a01007387 */ /* 0x0093e80000100a00 */
[----:B------:R-:W-:-:S07]  /*26c0*/  LEPC R20, `(.L_x_56) ;  /* 0x000000001014794e */ /* 0x000fce0000000000 */
[----:B-1----:R-:W-:Y:S05]  /*26d0*/  CALL.ABS.NOINC R8 ;  /* 0x0000000008007343 */ /* 0x002fea0003c00000 */
.L_x_56:
[----:B------:R-:W-:Y:S02]  /*26e0*/  R2UR UR4, R18 ;  /* 0x00000000120472ca */ /* 0x000fe400000e0000 */
[----:B------:R-:W-:-:S13]  /*26f0*/  R2UR UR5, R19 ;  /* 0x00000000130572ca */ /* 0x000fda00000e0000 */
[----:B------:R-:W2:Y:S02]  /*2700*/  LD.E.64 R4, desc[UR4][R22.64] ;  /* 0x0000000416047980 */ /* 0x000ea4000c101b00 */
[----:B--2---:R-:W-:-:S05]  /*2710*/  IADD3 R12, P0, PT, R4, R29, RZ ;  /* 0x0000001d040c7210 */ /* 0x004fca0007f1e0ff */
[----:B------:R-:W-:-:S05]  /*2720*/  IMAD.X R13, R5, 0x1, R28, P0 ;  /* 0x00000001050d7824 */ /* 0x000fca00000e061c */
[----:B------:R-:W2:Y:S01]  /*2730*/  LD.E R0, desc[UR4][R12.64+0x4] ;  /* 0x000004040c007980 */ /* 0x000ea2000c101900 */
[----:B------:R0:W1:Y:S01]  /*2740*/  LDC.64 R8, c[0x4][R24] ;  /* 0x0100000018087b82 */ /* 0x0000620000000a00 */
[----:B------:R-:W3:Y:S01]  /*2750*/  LDCU.64 UR4, c[0x4][0x18] ;  /* 0x01000300ff0477ac */ /* 0x000ee20008000a00 */
[----:B------:R-:W-:Y:S02]  /*2760*/  IMAD.MOV.U32 R6, RZ, RZ, R26 ;  /* 0x000000ffff067224 */ /* 0x000fe400078e001a */
[----:B------:R-:W-:Y:S02]  /*2770*/  IMAD.MOV.U32 R7, RZ, RZ, R2 ;  /* 0x000000ffff077224 */ /* 0x000fe400078e0002 */
[----:B---3--:R-:W-:Y:S02]  /*2780*/  IMAD.U32 R4, RZ, RZ, UR4 ;  /* 0x00000004ff047e24 */ /* 0x008fe4000f8e00ff */
[----:B------:R-:W-:Y:S01]  /*2790*/  IMAD.U32 R5, RZ, RZ, UR5 ;  /* 0x00000005ff057e24 */ /* 0x000fe2000f8e00ff */
[----:B--2---:R-:W2:Y:S02]  /*27a0*/  F2F.F64.F32 R10, R0 ;  /* 0x00000000000a7310 */ /* 0x004ea40000201800 */
[----:B-12---:R0:W-:Y:S04]  /*27b0*/  STL.64 [R1], R10 ;  /* 0x0000000a01007387 */ /* 0x0061e80000100a00 */
[----:B------:R-:W-:-:S07]  /*27c0*/  LEPC R20, `(.L_x_57) ;  /* 0x000000001014794e */ /* 0x000fce0000000000 */
[----:B0-----:R-:W-:Y:S05]  /*27d0*/  CALL.ABS.NOINC R8 ;  /* 0x0000000008007343 */ /* 0x001fea0003c00000 */
.L_x_57:
        /* <DEDUP_REMOVED lines=16> */
.L_x_58:
        /* <DEDUP_REMOVED lines=16> */
.L_x_59:
        /* <DEDUP_REMOVED lines=16> */
.L_x_60:
        /* <DEDUP_REMOVED lines=16> */
.L_x_61:
        /* <DEDUP_REMOVED lines=16> */
.L_x_62:
        /* <DEDUP_REMOVED lines=16> */
.L_x_63:
        /* <DEDUP_REMOVED lines=16> */
.L_x_64:
        /* <DEDUP_REMOVED lines=16> */
.L_x_65:
        /* <DEDUP_REMOVED lines=16> */
.L_x_66:
        /* <DEDUP_REMOVED lines=16> */
.L_x_67:
        /* <DEDUP_REMOVED lines=16> */
.L_x_68:
        /* <DEDUP_REMOVED lines=16> */
.L_x_69:
        /* <DEDUP_REMOVED lines=16> */
.L_x_70:
        /* <DEDUP_REMOVED lines=16> */
.L_x_71:
[----:B------:R-:W-:Y:S02]  /*35e0*/  ISETP.NE.AND P6, PT, R33, RZ, PT ;  /* 0x000000ff2100720c */ /* 0x000fe40003fc5270 */
[----:B------:R-:W-:-:S05]  /*35f0*/  IADD3 R29, P0, PT, R29, 0x40, RZ ;  /* 0x000000401d1d7810 */ /* 0x000fca0007f1e0ff */
[----:B------:R-:W-:-:S06]  /*3600*/  IMAD.X R28, RZ, RZ, R28, P0 ;  /* 0x000000ffff1c7224 */ /* 0x000fcc00000e061c */
[----:B------:R-:W-:Y:S05]  /*3610*/  @P6 BRA `(.L_x_72) ;  /* 0xffffffec00e06947 */ /* 0x000fea000383ffff */
[----:B------:R-:W-:Y:S05]  /*3620*/  BSYNC.RECONVERGENT B6 ;  /* 0x0000000000067941 */ /* 0x000fea0003800200 */
.L_x_55:
[----:B------:R-:W-:-:S05]  /*3630*/  VIADD R0, R27, 0x1 ;  /* 0x000000011b007836 */ /* 0x000fca0000000000 */
[----:B------:R-:W-:-:S04]  /*3640*/  LOP3.LUT R0, R0, 0xf, RZ, 0xc0, !PT ;  /* 0x0000000f00007812 */ /* 0x000fc800078ec0ff */
[----:B------:R-:W-:-:S13]  /*3650*/  ISETP.NE.AND P0, PT, R0, RZ, PT ;  /* 0x000000ff0000720c */ /* 0x000fda0003f05270 */
[----:B------:R-:W-:Y:S05]  /*3660*/  @!P0 BRA `(.L_x_73) ;  /* 0x0000000c00f48947 */ /* 0x000fea0003800000 */
[----:B------:R-:W-:-:S05]  /*3670*/  VIADD R0, R0, 0xffffffff ;  /* 0xffffffff00007836 */ /* 0x000fca0000000000 */
[----:B------:R-:W-:-:S13]  /*3680*/  ISETP.GE.U32.AND P0, PT, R0, 0x7, PT ;  /* 0x000000070000780c */ /* 0x000fda0003f06070 */
[----:B------:R-:W-:Y:S05]  /*3690*/  @!P0 BRA `(.L_x_74) ;  /* 0x0000000400ec8947 */ /* 0x000fea0003800000 */
[----:B-1----:R-:W-:Y:S02]  /*36a0*/  R2UR UR4, R18 ;  /* 0x00000000120472ca */ /* 0x002fe400000e0000 */
[----:B------:R-:W-:-:S13]  /*36b0*/  R2UR UR5, R19 ;  /* 0x00000000130572ca */ /* 0x000fda00000e0000 */
[----:B------:R-:W2:Y:S02]  /*36c0*/  LD.E.64 R10, desc[UR4][R22.64] ;  /* 0x00000004160a7980 */ /* 0x000ea4000c101b00 */
[----:B--2---:R-:W-:-:S06]  /*36d0*/  IMAD.WIDE.U32 R10, R30, 0x4, R10 ;  /* 0x000000041e0a7825 */ /* 0x004fcc00078e000a */
[----:B------:R-:W2:Y:S01]  /*36e0*/  LD.E R10, desc[UR4][R10.64] ;  /* 0x000000040a0a7980 */ /* 0x000ea2000c101900 */
[----:B----4-:R-:W-:Y:S01]  /*36f0*/  MOV R8, 0x10 ;  /* 0x0000001000087802 */ /* 0x010fe20000000f00 */
[----:B------:R-:W0:Y:S01]  /*3700*/  LDCU.64 UR4, c[0x4][0x18] ;  /* 0x01000300ff0477ac */ /* 0x000e220008000a00 */
[----:B------:R-:W-:Y:S02]  /*3710*/  IMAD.MOV.U32 R6, RZ, RZ, R26 ;  /* 0x000000ffff067224 */ /* 0x000fe400078e001a */
[----:B------:R-:W-:Y:S02]  /*3720*/  IMAD.MOV.U32 R7, RZ, RZ, R2 ;  /* 0x000000ffff077224 */ /* 0x000fe400078e0002 */
[----:B------:R-:W1:Y:S01]  /*3730*/  LDC.64 R8, c[0x4][R8] ;  /* 0x0100000008087b82 */ /* 0x000e620000000a00 */
[----:B0-----:R-:W-:Y:S02]  /*3740*/  IMAD.U32 R4, RZ, RZ, UR4 ;  /* 0x00000004ff047e24 */ /* 0x001fe4000f8e00ff */
[----:B------:R-:W-:Y:S01]  /*3750*/  IMAD.U32 R5, RZ, RZ, UR5 ;  /* 0x00000005ff057e24 */ /* 0x000fe2000f8e00ff */
[----:B--2---:R-:W0:Y:S02]  /*3760*/  F2F.F64.F32 R12, R10 ;  /* 0x0000000a000c7310 */ /* 0x004e240000201800 */
[----:B01----:R0:W-:Y:S04]  /*3770*/  STL.64 [R1], R12 ;  /* 0x0000000c01007387 */ /* 0x0031e80000100a00 */
[----:B------:R-:W-:-:S07]  /*3780*/  LEPC R20, `(.L_x_75) ;  /* 0x000000001014794e */ /* 0x000fce0000000000 */
[----:B0-----:R-:W-:Y:S05]  /*3790*/  CALL.ABS.NOINC R8 ;  /* 0x0000000008007343 */ /* 0x001fea0003c00000 */
.L_x_75:
[----:B------:R-:W-:Y:S02]  /*37a0*/  R2UR UR4, R18 ;  /* 0x00000000120472ca */ /* 0x000fe400000e0000 */
[----:B------:R-:W-:-:S13]  /*37b0*/  R2UR UR5, R19 ;  /* 0x00000000130572ca */ /* 0x000fda00000e0000 */
[----:B------:R-:W2:Y:S02]  /*37c0*/  LD.E.64 R10, desc[UR4][R22.64] ;  /* 0x00000004160a7980 */ /* 0x000ea4000c101b00 */
[----:B--2---:R-:W-:-:S06]  /*37d0*/  IMAD.WIDE.U32 R10, R30, 0x4, R10 ;  /* 0x000000041e0a7825 */ /* 0x004fcc00078e000a */
[----:B------:R-:W2:Y:S01]  /*37e0*/  LD.E R10, desc[UR4][R10.64+0x4] ;  /* 0x000004040a0a7980 */ /* 0x000ea2000c101900 */
[----:B------:R-:W-:Y:S01]  /*37f0*/  MOV R24, 0x10 ;  /* 0x0000001000187802 */ /* 0x000fe20000000f00 */
[----:B------:R-:W0:Y:S01]  /*3800*/  LDCU.64 UR4, c[0x4][0x18] ;  /* 0x01000300ff0477ac */ /* 0x000e220008000a00 */
[----:B------:R-:W-:Y:S02]  /*3810*/  IMAD.MOV.U32 R6, RZ, RZ, R26 ;  /* 0x000000ffff067224 */ /* 0x000fe400078e001a */
[----:B------:R1:W3:Y:S01]  /*3820*/  LDC.64 R8, c[0x4][R24] ;  /* 0x0100000018087b82 */ /* 0x0002e20000000a00 */
[----:B------:R-:W-:Y:S02]  /*3830*/  IMAD.MOV.U32 R7, RZ, RZ, R2 ;  /* 0x000000ffff077224 */ /* 0x000fe400078e0002 */
[----:B0-----:R-:W-:Y:S02]  /*3840*/  IMAD.U32 R4, RZ, RZ, UR4 ;  /* 0x00000004ff047e24 */ /* 0x001fe4000f8e00ff */
[----:B------:R-:W-:Y:S01]  /*3850*/  IMAD.U32 R5, RZ, RZ, UR5 ;  /* 0x00000005ff057e24 */ /* 0x000fe2000f8e00ff */
[----:B--2---:R-:W0:Y:S02]  /*3860*/  F2F.F64.F32 R12, R10 ;  /* 0x0000000a000c7310 */ /* 0x004e240000201800 */
[----:B0--3--:R1:W-:Y:S04]  /*3870*/  STL.64 [R1], R12 ;  /* 0x0000000c01007387 */ /* 0x0093e80000100a00 */
[----:B------:R-:W-:-:S07]  /*3880*/  LEPC R20, `(.L_x_76) ;  /* 0x000000001014794e */ /* 0x000fce0000000000 */
[----:B-1----:R-:W-:Y:S05]  /*3890*/  CALL.ABS.NOINC R8 ;  /* 0x0000000008007343 */ /* 0x002fea0003c00000 */
.L_x_76:
[----:B------:R-:W-:Y:S02]  /*38a0*/  R2UR UR4, R18 ;  /* 0x00000000120472ca */ /* 0x000fe400000e0000 */
[----:B------:R-:W-:-:S13]  /*38b0*/  R2UR UR5, R19 ;  /* 0x00000000130572ca */ /* 0x000fda00000e0000 */
[----:B------:R-:W2:Y:S02]  /*38c0*/  LD.E.64 R10, desc[UR4][R22.64] ;  /* 0x00000004160a7980 */ /* 0x000ea4000c101b00 */
[----:B--2---:R-:W-:-:S06]  /*38d0*/  IMAD.WIDE.U32 R10, R30, 0x4, R10 ;  /* 0x000000041e0a7825 */ /* 0x004fcc00078e000a */
        /* <DEDUP_REMOVED lines=11> */
.L_x_77:
        /* <DEDUP_REMOVED lines=15> */
.L_x_78:
        /* <DEDUP_REMOVED lines=15> */
.L_x_79:
        /* <DEDUP_REMOVED lines=15> */
.L_x_80:
        /* <DEDUP_REMOVED lines=15> */
.L_x_81:
[----:B------:R-:W-:Y:S02]  /*3d50*/  R2UR UR4, R18 ;  /* 0x00000000120472ca */ /* 0x000fe400000e0000 */
[----:B------:R-:W-:-:S13]  /*3d60*/  R2UR UR5, R19 ;  /* 0x00000000130572ca */ /* 0x000fda00000e0000 */
[----:B------:R-:W2:Y:S02]  /*3d70*/  LD.E.64 R8, desc[UR4][R22.64] ;  /* 0x0000000416087980 */ /* 0x000ea4000c101b00 */
[----:B--2---:R-:W-:-:S06]  /*3d80*/  IMAD.WIDE.U32 R8, R30, 0x4, R8 ;  /* 0x000000041e087825 */ /* 0x004fcc00078e0008 */
[----:B------:R-:W2:Y:S01]  /*3d90*/  LD.E R8, desc[UR4][R8.64+0x1c] ;  /* 0x00001c0408087980 */ /* 0x000ea2000c101900 */
[----:B------:R-:W0:Y:S01]  /*3da0*/  LDC.64 R24, c[0x4][R24] ;  /* 0x0100000018187b82 */ /* 0x000e220000000a00 */
[----:B------:R-:W1:Y:S01]  /*3db0*/  LDCU.64 UR4, c[0x4][0x18] ;  /* 0x01000300ff0477ac */ /* 0x000e620008000a00 */
[----:B------:R-:W-:Y:S02]  /*3dc0*/  IMAD.MOV.U32 R6, RZ, RZ, R26 ;  /* 0x000000ffff067224 */ /* 0x000fe400078e001a */
[----:B------:R-:W-:Y:S02]  /*3dd0*/  IMAD.MOV.U32 R7, RZ, RZ, R2 ;  /* 0x000000ffff077224 */ /* 0x000fe400078e0002 */
[----:B-1----:R-:W-:Y:S02]  /*3de0*/  IMAD.U32 R4, RZ, RZ, UR4 ;  /* 0x00000004ff047e24 */ /* 0x002fe4000f8e00ff */
[----:B------:R-:W-:Y:S01]  /*3df0*/  IMAD.U32 R5, RZ, RZ, UR5 ;  /* 0x00000005ff057e24 */ /* 0x000fe2000f8e00ff */
[----:B--2---:R-:W1:Y:S02]  /*3e00*/  F2F.F64.F32 R10, R8 ;  /* 0x00000008000a7310 */ /* 0x004e640000201800 */
[----:B01----:R1:W-:Y:S04]  /*3e10*/  STL.64 [R1], R10 ;  /* 0x0000000a01007387 */ /* 0x0033e80000100a00 */
[----:B------:R-:W-:-:S07]  /*3e20*/  LEPC R20, `(.L_x_82) ;  /* 0x000000001014794e */ /* 0x000fce0000000000 */
[----:B-1----:R-:W-:Y:S05]  /*3e30*/  CALL.ABS.NOINC R24 ;  /* 0x0000000018007343 */ /* 0x002fea0003c00000 */
.L_x_82:
[----:B------:R-:W-:-:S07]  /*3e40*/  VIADD R30, R30, 0x8 ;  /* 0x000000081e1e7836 */ /* 0x000fce0000000000 */
.L_x_74:
        /* <DEDUP_REMOVED lines=23> */
.L_x_84:
        /* <DEDUP_REMOVED lines=16> */
.L_x_85:
        /* <DEDUP_REMOVED lines=15> */
.L_x_86:
        /* <DEDUP_REMOVED lines=15> */
.L_x_87:
[----:B------:R-:W-:-:S07]  /*42a0*/  VIADD R30, R30, 0x4 ;  /* 0x000000041e1e7836 */ /* 0x000fce0000000000 */
.L_x_83:
[----:B------:R-:W-:-:S04]  /*42b0*/  LOP3.LUT R25, R24, 0x3, RZ, 0xc0, !PT ;  /* 0x0000000318197812 */ /* 0x000fc800078ec0ff */
[----:B------:R-:W-:-:S13]  /*42c0*/  ISETP.NE.AND P0, PT, R25, RZ, PT ;  /* 0x000000ff1900720c */ /* 0x000fda0003f05270 */
[----:B------:R-:W-:Y:S05]  /*42d0*/  @!P0 BRA `(.L_x_73) ;  /* 0x0000000000d88947 */ /* 0x000fea0003800000 */
[----:B-1----:R-:W-:Y:S02]  /*42e0*/  R2UR UR4, R18 ;  /* 0x00000000120472ca */ /* 0x002fe400000e0000 */
[----:B------:R-:W-:-:S13]  /*42f0*/  R2UR UR5, R19 ;  /* 0x00000000130572ca */ /* 0x000fda00000e0000 */
[----:B------:R-:W2:Y:S02]  /*4300*/  LD.E.64 R10, desc[UR4][R22.64] ;  /* 0x00000004160a7980 */ /* 0x000ea4000c101b00 */
[----:B--2---:R-:W-:-:S06]  /*4310*/  IMAD.WIDE.U32 R10, R30, 0x4, R10 ;  /* 0x000000041e0a7825 */ /* 0x004fcc00078e000a */
[----:B------:R-:W2:Y:S01]  /*4320*/  LD.E R10, desc[UR4][R10.64] ;  /* 0x000000040a0a7980 */ /* 0x000ea2000c101900 */
[----:B------:R-:W-:Y:S01]  /*4330*/  MOV R24, 0x10 ;  /* 0x0000001000187802 */ /* 0x000fe20000000f00 */
[----:B------:R-:W0:Y:S01]  /*4340*/  LDCU.64 UR4, c[0x4][0x18] ;  /* 0x01000300ff0477ac */ /* 0x000e220008000a00 */
[----:B------:R-:W-:Y:S01]  /*4350*/  ISETP.NE.AND P0, PT, R25, 0x1, PT ;  /* 0x000000011900780c */ /* 0x000fe20003f05270 */
[----:B----4-:R-:W-:Y:S01]  /*4360*/  IMAD.MOV.U32 R6, RZ, RZ, R26 ;  /* 0x000000ffff067224 */ /* 0x010fe200078e001a */
[----:B------:R1:W3:Y:S01]  /*4370*/  LDC.64 R8, c[0x4][R24] ;  /* 0x0100000018087b82 */ /* 0x0002e20000000a00 */
[----:B------:R-:W-:Y:S01]  /*4380*/  IMAD.MOV.U32 R7, RZ, RZ, R2 ;  /* 0x000000ffff077224 */ /* 0x000fe200078e0002 */
[----:B------:R-:W-:Y:S01]  /*4390*/  P2R R0, PR, RZ, 0x1 ;  /* 0x00000001ff007803 */ /* 0x000fe20000000000 */
[----:B0-----:R-:W-:Y:S02]  /*43a0*/  IMAD.U32 R4, RZ, RZ, UR4 ;  /* 0x00000004ff047e24 */ /* 0x001fe4000f8e00ff */
[----:B------:R-:W-:Y:S01]  /*43b0*/  IMAD.U32 R5, RZ, RZ, UR5 ;  /* 0x00000005ff057e24 */ /* 0x000fe2000f8e00ff */
[----:B--2---:R-:W0:Y:S02]  /*43c0*/  F2F.F64.F32 R12, R10 ;  /* 0x0000000a000c7310 */ /* 0x004e240000201800 */
[----:B0--3--:R1:W-:Y:S04]  /*43d0*/  STL.64 [R1], R12 ;  /* 0x0000000c01007387 */ /* 0x0093e80000100a00 */
[----:B------:R-:W-:-:S07]  /*43e0*/  LEPC R20, `(.L_x_88) ;  /* 0x000000001014794e */ /* 0x000fce0000000000 */
[----:B-1----:R-:W-:Y:S05]  /*43f0*/  CALL.ABS.NOINC R8 ;  /* 0x0000000008007343 */ /* 0x002fea0003c00000 */
.L_x_88:
[----:B------:R-:W-:-:S13]  /*4400*/  ISETP.NE.AND P6, PT, R25, 0x1, PT ;  /* 0x000000011900780c */ /* 0x000fda0003fc5270 */
[----:B------:R-:W-:Y:S05]  /*4410*/  @!P6 BRA `(.L_x_73) ;  /* 0x000000000088e947 */ /* 0x000fea0003800000 */
[----:B------:R-:W-:Y:S02]  /*4420*/  R2UR UR4, R18 ;  /* 0x00000000120472ca */ /* 0x000fe400000e0000 */
[----:B------:R-:W-:-:S13]  /*4430*/  R2UR UR5, R19 ;  /* 0x00000000130572ca */ /* 0x000fda00000e0000 */
[----:B------:R-:W2:Y:S02]  /*4440*/  LD.E.64 R10, desc[UR4][R22.64] ;  /* 0x00000004160a7980 */ /* 0x000ea4000c101b00 */
[----:B--2---:R-:W-:-:S06]  /*4450*/  IMAD.WIDE.U32 R10, R30, 0x4, R10 ;  /* 0x000000041e0a7825 */ /* 0x004fcc00078e000a */
[----:B------:R-:W2:Y:S01]  /*4460*/  LD.E R10, desc[UR4][R10.64+0x4] ;  /* 0x000004040a0a7980 */ /* 0x000ea2000c101900 */
[----:B------:R0:W1:Y:S01]  /*4470*/  LDC.64 R8, c[0x4][R24] ;  /* 0x0100000018087b82 */ /* 0x0000620000000a00 */
[----:B------:R-:W3:Y:S01]  /*4480*/  LDCU.64 UR4, c[0x4][0x18] ;  /* 0x01000300ff0477ac */ /* 0x000ee20008000a00 */
[----:B------:R-:W-:Y:S01]  /*4490*/  ISETP.NE.AND P0, PT, R25, 0x2, PT ;  /* 0x000000021900780c */ /* 0x000fe20003f05270 */
[----:B------:R-:W-:Y:S02]  /*44a0*/  IMAD.MOV.U32 R6, RZ, RZ, R26 ;  /* 0x000000ffff067224 */ /* 0x000fe400078e001a */
[----:B------:R-:W-:Y:S01]  /*44b0*/  IMAD.MOV.U32 R7, RZ, RZ, R2 ;  /* 0x000000ffff077224 */ /* 0x000fe200078e0002 */
[----:B------:R-:W-:Y:S01]  /*44c0*/  P2R R0, PR, RZ, 0x1 ;  /* 0x00000001ff007803 */ /* 0x000fe20000000000 */
[----:B---3--:R-:W-:Y:S02]  /*44d0*/  IMAD.U32 R4, RZ, RZ, UR4 ;  /* 0x00000004ff047e24 */ /* 0x008fe4000f8e00ff */
[----:B------:R-:W-:Y:S01]  /*44e0*/  IMAD.U32 R5, RZ, RZ, UR5 ;  /* 0x00000005ff057e24 */ /* 0x000fe2000f8e00ff */
[----:B--2---:R-:W2:Y:S02]  /*44f0*/  F2F.F64.F32 R12, R10 ;  /* 0x0000000a000c7310 */ /* 0x004ea40000201800 */
[----:B-12---:R0:W-:Y:S04]  /*4500*/  STL.64 [R1], R12 ;  /* 0x0000000c01007387 */ /* 0x0061e80000100a00 */
[----:B------:R-:W-:-:S07]  /*4510*/  LEPC R20, `(.L_x_89) ;  /* 0x000000001014794e */ /* 0x000fce0000000000 */
[----:B0-----:R-:W-:Y:S05]  /*4520*/  CALL.ABS.NOINC R8 ;  /* 0x0000000008007343 */ /* 0x001fea0003c00000 */
.L_x_89:
[----:B------:R-:W-:-:S13]  /*4530*/  ISETP.NE.AND P6, PT, R25, 0x2, PT ;  /* 0x000000021900780c */ /* 0x000fda0003fc5270 */
[----:B------:R-:W-:Y:S05]  /*4540*/  @!P6 BRA `(.L_x_73) ;  /* 0x00000000003ce947 */ /* 0x000fea0003800000 */
        /* <DEDUP_REMOVED lines=15> */
.L_x_73:
        /* <DEDUP_REMOVED lines=8> */
.L_x_90:
[----:B------:R-:W-:-:S13]  /*46c0*/  ISETP.NE.AND P6, PT, R34, RZ, PT ;  /* 0x000000ff2200720c */ /* 0x000fda0003fc5270 */
[----:B------:R-:W-:Y:S05]  /*46d0*/  @P6 BRA `(.L_x_91) ;  /* 0xffffffdc00806947 */ /* 0x000fea000383ffff */
.L_x_51:
[----:B------:R-:W-:Y:S05]  /*46e0*/  BSYNC.RECONVERGENT B7 ;  /* 0x0000000000077941 */ /* 0x000fea0003800200 */
.L_x_43:
[----:B------:R-:W-:-:S13]  /*46f0*/  ISETP.GE.AND P0, PT, R27, RZ, PT ;  /* 0x000000ff1b00720c */ /* 0x000fda0003f06270 */
[----:B------:R-:W-:Y:S05]  /*4700*/  @!P0 BRA `(.L_x_92) ;  /* 0x0000000c00848947 */ /* 0x000fea0003800000 */
[C---:B------:R-:W-:Y:S01]  /*4710*/  ISETP.GE.U32.AND P0, PT, R27.reuse, 0xf, PT ;  /* 0x0000000f1b00780c */ /* 0x040fe20003f06070 */
[----:B------:R-:W-:Y:S02]  /*4720*/  VIADD R27, R27, 0x1 ;  /* 0x000000011b1b7836 */ /* 0x000fe40000000000 */
[----:B------:R-:W-:-:S03]  /*4730*/  IMAD.MOV.U32 R25, RZ, RZ, RZ ;  /* 0x000000ffff197224 */ /* 0x000fc600078e00ff */
[----:B------:R-:W-:-:S07]  /*4740*/  LOP3.LUT R26, R27, 0xf, RZ, 0xc0, !PT ;  /* 0x0000000f1b1a7812 */ /* 0x000fce00078ec0ff */
[----:B------:R-:W-:Y:S05]  /*4750*/  @!P0 BRA `(.L_x_93) ;  /* 0x0000000400b88947 */ /* 0x000fea0003800000 */
[----:B0-23--:R-:W-:Y:S01]  /*4760*/  IADD3 R22, P0, PT, R16, 0x40, RZ ;  /* 0x0000004010167810 */ /* 0x00dfe20007f1e0ff */
[----:B------:R-:W-:Y:S01]  /*4770*/  BSSY.RECONVERGENT B6, `(.L_x_93) ;  /* 0x000006c000067945 */ /* 0x000fe20003800200 */
[----:B------:R-:W-:-:S03]  /*4780*/  LOP3.LUT R25, R27, 0xfffffff0, RZ, 0xc0, !PT ;  /* 0xfffffff01b197812 */ /* 0x000fc600078ec0ff */
[----:B------:R-:W-:Y:S02]  /*4790*/  IMAD.X R23, RZ, RZ, R17, P0 ;  /* 0x000000ffff177224 */ /* 0x000fe400000e0611 */
[----:B------:R-:W-:-:S07]  /*47a0*/  IMAD.MOV R24, RZ, RZ, -R25 ;  /* 0x000000ffff187224 */ /* 0x000fce00078e0a19 */
.L_x_110:
[----:B-1----:R-:W-:Y:S02]  /*47b0*/  R2UR UR4, R18 ;  /* 0x00000000120472ca */ /* 0x002fe400000e0000 */
[----:B------:R-:W-:-:S13]  /*47c0*/  R2UR UR5, R19 ;  /* 0x00000000130572ca */ /* 0x000fda00000e0000 */
[----:B----4-:R0:W5:Y:S01]  /*47d0*/  LD.E.64 R4, desc[UR4][R22.64+-0x40] ;  /* 0xffffc00416047980 */ /* 0x010162000c101b00 */
[----:B------:R-:W-:Y:S01]  /*47e0*/  MOV R2, 0x8 ;  /* 0x0000000800027802 */ /* 0x000fe20000000f00 */
[----:B------:R-:W-:-:S03]  /*47f0*/  VIADD R24, R24, 0x10 ;  /* 0x0000001018187836 */ /* 0x000fc60000000000 */
[----:B------:R0:W1:Y:S02]  /*4800*/  LDC.64 R6, c[0x4][R2] ;  /* 0x0100000002067b82 */ /* 0x0000640000000a00 */
[----:B------:R-:W-:-:S04]  /*4810*/  ISETP.NE.AND P0, PT, R24, RZ, PT ;  /* 0x000000ff1800720c */ /* 0x000fc80003f05270 */
[----:B------:R-:W-:-:S09]  /*4820*/  P2R R28, PR, RZ, 0x1 ;  /* 0x00000001ff1c7803 */ /* 0x000fd20000000000 */
[----:B------:R-:W-:-:S07]  /*4830*/  LEPC R20, `(.L_x_94) ;  /* 0x000000001014794e */ /* 0x000fce0000000000 */
[----:B01---5:R-:W-:Y:S05]  /*4840*/  CALL.ABS.NOINC R6 ;  /* 0x0000000006007343 */ /* 0x023fea0003c00000 */
.L_x_94:
[----:B------:R-:W-:Y:S02]  /*4850*/  R2UR UR4, R18 ;  /* 0x00000000120472ca */ /* 0x000fe400000e0000 */
[----:B------:R-:W-:-:S13]  /*4860*/  R2UR UR5, R19 ;  /* 0x00000000130572ca */ /* 0x000fda00000e0000 */
[----:B------:R0:W5:Y:S01]  /*4870*/  LD.E.64 R4, desc[UR4][R22.64+-0x38] ;  /* 0xffffc80416047980 */ /* 0x000162000c101b00 */
[----:B------:R0:W1:Y:S02]  /*4880*/  LDC.64 R6, c[0x4][R2] ;  /* 0x0100000002067b82 */ /* 0x0000640000000a00 */
[----:B------:R-:W-:-:S07]  /*4890*/  LEPC R20, `(.L_x_95) ;  /* 0x000000001014794e */ /* 0x000fce0000000000 */
[----:B01---5:R-:W-:Y:S05]  /*48a0*/  CALL.ABS.NOINC R6 ;  /* 0x0000000006007343 */ /* 0x023fea0003c00000 */
.L_x_95:
[----:B------:R-:W-:Y:S02]  /*48b0*/  R2UR UR4, R18 ;  /* 0x00000000120472ca */ /* 0x000fe400000e0000 */
[----:B------:R-:W-:-:S13]  /*48c0*/  R2UR UR5, R19 ;  /* 0x00000000130572ca */ /* 0x000fda00000e0000 */
[----:B------:R0:W5:Y:S01]  /*48d0*/  LD.E.64 R4, desc[UR4][R22.64+-0x30] ;  /* 0xffffd00416047980 */ /* 0x000162000c101b00 */
[----:B------:R0:W1:Y:S02]  /*48e0*/  LDC.64 R6, c[0x4][R2] ;  /* 0x0100000002067b82 */ /* 0x0000640000000a00 */
[----:B------:R-:W-:-:S07]  /*48f0*/  LEPC R20, `(.L_x_96) ;  /* 0x000000001014794e */ /* 0x000fce0000000000 */
[----:B01---5:R-:W-:Y:S05]  /*4900*/  CALL.ABS.NOINC R6 ;  /* 0x0000000006007343 */ /* 0x023fea0003c00000 */
.L_x_96:
[----:B------:R-:W-:Y:S02]  /*4910*/  R2UR UR4, R18 ;  /* 0x00000000120472ca */ /* 0x000fe400000e0000 */
[----:B------:R-:W-:-:S13]  /*4920*/  R2UR UR5, R19 ;  /* 0x00000000130572ca */ /* 0x000fda00000e0000 */
[----:B------:R0:W5:Y:S01]  /*4930*/  LD.E.64 R4, desc[UR4][R22.64+-0x28] ;  /* 0xffffd80416047980 */ /* 0x000162000c101b00 */
[----:B------:R0:W1:Y:S02]  /*4940*/  LDC.64 R6, c[0x4][R2] ;  /* 0x0100000002067b82 */ /* 0x0000640000000a00 */
[----:B------:R-:W-:-:S07]  /*4950*/  LEPC R20, `(.L_x_97) ;  /* 0x000000001014794e */ /* 0x000fce0000000000 */
[----:B01---5:R-:W-:Y:S05]  /*4960*/  CALL.ABS.NOINC R6 ;  /* 0x0000000006007343 */ /* 0x023fea0003c00000 */
.L_x_97:
[----:B------:R-:W-:Y:S02]  /*4970*/  R2UR UR4, R18 ;  /* 0x00000000120472ca */ /* 0x000fe400000e0000 */
[----:B------:R-:W-:-:S13]  /*4980*/  R2UR UR5, R19 ;  /* 0x00000000130572ca */ /* 0x000fda00000e0000 */
[----:B------:R0:W5:Y:S01]  /*4990*/  LD.E.64 R4, desc[UR4][R22.64+-0x20] ;  /* 0xffffe00416047980 */ /* 0x000162000c101b00 */
[----:B------:R0:W1:Y:S02]  /*49a0*/  LDC.64 R6, c[0x4][R2] ;  /* 0x0100000002067b82 */ /* 0x0000640000000a00 */
[----:B------:R-:W-:-:S07]  /*49b0*/  LEPC R20, `(.L_x_98) ;  /* 0x000000001014794e */ /* 0x000fce0000000000 */
[----:B01---5:R-:W-:Y:S05]  /*49c0*/  CALL.ABS.NOINC R6 ;  /* 0x0000000006007343 */ /* 0x023fea0003c00000 */
.L_x_98:
[----:B------:R-:W-:Y:S02]  /*49d0*/  R2UR UR4, R18 ;  /* 0x00000000120472ca */ /* 0x000fe400000e0000 */
[----:B------:R-:W-:-:S13]  /*49e0*/  R2UR UR5, R19 ;  /* 0x00000000130572ca */ /* 0x000fda00000e0000 */
[----:B------:R0:W5:Y:S01]  /*49f0*/  LD.E.64 R4, desc[UR4][R22.64+-0x18] ;  /* 0xffffe80416047980 */ /* 0x000162000c101b00 */
[----:B------:R0:W1:Y:S02]  /*4a00*/  LDC.64 R6, c[0x4][R2] ;  /* 0x0100000002067b82 */ /* 0x0000640000000a00 */
[----:B------:R-:W-:-:S07]  /*4a10*/  LEPC R20, `(.L_x_99) ;  /* 0x000000001014794e */ /* 0x000fce0000000000 */
[----:B01---5:R-:W-:Y:S05]  /*4a20*/  CALL.ABS.NOINC R6 ;  /* 0x0000000006007343 */ /* 0x023fea0003c00000 */
.L_x_99:
[----:B------:R-:W-:Y:S02]  /*4a30*/  R2UR UR4, R18 ;  /* 0x00000000120472ca */ /* 0x000fe400000e0000 */
[----:B------:R-:W-:-:S13]  /*4a40*/  R2UR UR5, R19 ;  /* 0x00000000130572ca */ /* 0x000fda00000e0000 */
[----:B------:R0:W5:Y:S01]  /*4a50*/  LD.E.64 R4, desc[UR4][R22.64+-0x10] ;  /* 0xfffff00416047980 */ /* 0x000162000c101b00 */
[----:B------:R0:W1:Y:S02]  /*4a60*/  LDC.64 R6, c[0x4][R2] ;  /* 0x0100000002067b82 */ /* 0x0000640000000a00 */
[----:B------:R-:W-:-:S07]  /*4a70*/  LEPC R20, `(.L_x_100) ;  /* 0x000000001014794e */ /* 0x000fce0000000000 */
[----:B01---5:R-:W-:Y:S05]  /*4a80*/  CALL.ABS.NOINC R6 ;  /* 0x0000000006007343 */ /* 0x023fea0003c00000 */
.L_x_100:
[----:B------:R-:W-:Y:S02]  /*4a90*/  R2UR UR4, R18 ;  /* 0x00000000120472ca */ /* 0x000fe400000e0000 */
[----:B------:R-:W-:-:S13]  /*4aa0*/  R2UR UR5, R19 ;  /* 0x00000000130572ca */ /* 0x000fda00000e0000 */
[----:B------:R0:W5:Y:S01]  /*4ab0*/  LD.E.64 R4, desc[UR4][R22.64+-0x8] ;  /* 0xfffff80416047980 */ /* 0x000162000c101b00 */
[----:B------:R0:W1:Y:S02]  /*4ac0*/  LDC.64 R6, c[0x4][R2] ;  /* 0x0100000002067b82 */ /* 0x0000640000000a00 */
[----:B------:R-:W-:-:S07]  /*4ad0*/  LEPC R20, `(.L_x_101) ;  /* 0x000000001014794e */ /* 0x000fce0000000000 */
[----:B01---5:R-:W-:Y:S05]  /*4ae0*/  CALL.ABS.NOINC R6 ;  /* 0x0000000006007343 */ /* 0x023fea0003c00000 */
.L_x_101:
[----:B------:R-:W-:Y:S02]  /*4af0*/  R2UR UR4, R18 ;  /* 0x00000000120472ca */ /* 0x000fe400000e0000 */
[----:B------:R-:W-:-:S13]  /*4b00*/  R2UR UR5, R19 ;  /* 0x00000000130572ca */ /* 0x000fda00000e0000 */
[----:B------:R0:W5:Y:S01]  /*4b10*/  LD.E.64 R4, desc[UR4][R22.64] ;  /* 0x0000000416047980 */ /* 0x000162000c101b00 */
[----:B------:R0:W1:Y:S02]  /*4b20*/  LDC.64 R6, c[0x4][R2] ;  /* 0x0100000002067b82 */ /* 0x0000640000000a00 */
[----:B------:R-:W-:-:S07]  /*4b30*/  LEPC R20, `(.L_x_102) ;  /* 0x000000001014794e */ /* 0x000fce0000000000 */
[----:B01---5:R-:W-:Y:S05]  /*4b40*/  CALL.ABS.NOINC R6 ;  /* 0x0000000006007343 */ /* 0x023fea0003c00000 */
.L_x_102:
[----:B------:R-:W-:Y:S02]  /*4b50*/  R2UR UR4, R18 ;  /* 0x00000000120472ca */ /* 0x000fe400000e0000 */
[----:B------:R-:W-:-:S13]  /*4b60*/  R2UR UR5, R19 ;  /* 0x00000000130572ca */ /* 0x000fda00000e0000 */
[----:B------:R0:W5:Y:S01]  /*4b70*/  LD.E.64 R4, desc[UR4][R22.64+0x8] ;  /* 0x0000080416047980 */ /* 0x000162000c101b00 */
[----:B------:R0:W1:Y:S02]  /*4b80*/  LDC.64 R6, c[0x4][R2] ;  /* 0x0100000002067b82 */ /* 0x0000640000000a00 */
[----:B------:R-:W-:-:S07]  /*4b90*/  LEPC R20, `(.L_x_103) ;  /* 0x000000001014794e */ /* 0x000fce0000000000 */
[----:B01---5:R-:W-:Y:S05]  /*4ba0*/  CALL.ABS.NOINC R6 ;  /* 0x0000000006007343 */ /* 0x023fea0003c00000 */
.L_x_103:
[----:B------:R-:W-:Y:S02]  /*4bb0*/  R2UR UR4, R18 ;  /* 0x00000000120472ca */ /* 0x000fe400000e0000 */
[----:B------:R-:W-:-:S13]  /*4bc0*/  R2UR UR5, R19 ;  /* 0x00000000130572ca */ /* 0x000fda00000e0000 */
[----:B------:R0:W5:Y:S01]  /*4bd0*/  LD.E.64 R4, desc[UR4][R22.64+0x10] ;  /* 0x0000100416047980 */ /* 0x000162000c101b00 */
[----:B------:R0:W1:Y:S02]  /*4be0*/  LDC.64 R6, c[0x4][R2] ;  /* 0x0100000002067b82 */ /* 0x0000640000000a00 */
[----:B------:R-:W-:-:S07]  /*4bf0*/  LEPC R20, `(.L_x_104) ;  /* 0x000000001014794e */ /* 0x000fce0000000000 */
[----:B01---5:R-:W-:Y:S05]  /*4c00*/  CALL.ABS.NOINC R6 ;  /* 0x0000000006007343 */ /* 0x023fea0003c00000 */
.L_x_104:
[----:B------:R-:W-:Y:S02]  /*4c10*/  R2UR UR4, R18 ;  /* 0x00000000120472ca */ /* 0x000fe400000e0000 */
[----:B------:R-:W-:-:S13]  /*4c20*/  R2UR UR5, R19 ;  /* 0x00000000130572ca */ /* 0x000fda00000e0000 */
[----:B------:R0:W5:Y:S01]  /*4c30*/  LD.E.64 R4, desc[UR4][R22.64+0x18] ;  /* 0x0000180416047980 */ /* 0x000162000c101b00 */
[----:B------:R0:W1:Y:S02]  /*4c40*/  LDC.64 R6, c[0x4][R2] ;  /* 0x0100000002067b82 */ /* 0x0000640000000a00 */
[----:B------:R-:W-:-:S07]  /*4c50*/  LEPC R20, `(.L_x_105) ;  /* 0x000000001014794e */ /* 0x000fce0000000000 */
[----:B01---5:R-:W-:Y:S05]  /*4c60*/  CALL.ABS.NOINC R6 ;  /* 0x0000000006007343 */ /* 0x023fea0003c00000 */
.L_x_105:
[----:B------:R-:W-:Y:S02]  /*4c70*/  R2UR UR4, R18 ;  /* 0x00000000120472ca */ /* 0x000fe400000e0000 */
[----:B------:R-:W-:-:S13]  /*4c80*/  R2UR UR5, R19 ;  /* 0x00000000130572ca */ /* 0x000fda00000e0000 */
[----:B------:R0:W5:Y:S01]  /*4c90*/  LD.E.64 R4, desc[UR4][R22.64+0x20] ;  /* 0x0000200416047980 */ /* 0x000162000c101b00 */
[----:B------:R0:W1:Y:S02]  /*4ca0*/  LDC.64 R6, c[0x4][R2] ;  /* 0x0100000002067b82 */ /* 0x0000640000000a00 */
[----:B------:R-:W-:-:S07]  /*4cb0*/  LEPC R20, `(.L_x_106) ;  /* 0x000000001014794e */ /* 0x000fce0000000000 */
[----:B01---5:R-:W-:Y:S05]  /*4cc0*/  CALL.ABS.NOINC R6 ;  /* 0x0000000006007343 */ /* 0x023fea0003c00000 */
.L_x_106:
[----:B------:R-:W-:Y:S02]  /*4cd0*/  R2UR UR4, R18 ;  /* 0x00000000120472ca */ /* 0x000fe400000e0000 */
[----:B------:R-:W-:-:S13]  /*4ce0*/  R2UR UR5, R19 ;  /* 0x00000000130572ca */ /* 0x000fda00000e0000 */
[----:B------:R0:W5:Y:S01]  /*4cf0*/  LD.E.64 R4, desc[UR4][R22.64+0x28] ;  /* 0x0000280416047980 */ /* 0x000162000c101b00 */
[----:B------:R0:W1:Y:S02]  /*4d00*/  LDC.64 R6, c[0x4][R2] ;  /* 0x0100000002067b82 */ /* 0x0000640000000a00 */
[----:B------:R-:W-:-:S07]  /*4d10*/  LEPC R20, `(.L_x_107) ;  /* 0x000000001014794e */ /* 0x000fce0000000000 */
[----:B01---5:R-:W-:Y:S05]  /*4d20*/  CALL.ABS.NOINC R6 ;  /* 0x0000000006007343 */ /* 0x023fea0003c00000 */
.L_x_107:
[----:B------:R-:W-:Y:S02]  /*4d30*/  R2UR UR4, R18 ;  /* 0x00000000120472ca */ /* 0x000fe400000e0000 */
[----:B------:R-:W-:-:S13]  /*4d40*/  R2UR UR5, R19 ;  /* 0x00000000130572ca */ /* 0x000fda00000e0000 */
[----:B------:R0:W5:Y:S01]  /*4d50*/  LD.E.64 R4, desc[UR4][R22.64+0x30] ;  /* 0x0000300416047980 */ /* 0x000162000c101b00 */
[----:B------:R0:W1:Y:S02]  /*4d60*/  LDC.64 R6, c[0x4][R2] ;  /* 0x0100000002067b82 */ /* 0x0000640000000a00 */
[----:B------:R-:W-:-:S07]  /*4d70*/  LEPC R20, `(.L_x_108) ;  /* 0x000000001014794e */ /* 0x000fce0000000000 */
[----:B01---5:R-:W-:Y:S05]  /*4d80*/  CALL.ABS.NOINC R6 ;  /* 0x0000000006007343 */ /* 0x023fea0003c00000 */
.L_x_108:
[----:B------:R-:W-:Y:S02]  /*4d90*/  R2UR UR4, R18 ;  /* 0x00000000120472ca */ /* 0x000fe400000e0000 */
[----:B------:R-:W-:-:S13]  /*4da0*/  R2UR UR5, R19 ;  /* 0x00000000130572ca */ /* 0x000fda00000e0000 */
[----:B------:R0:W5:Y:S01]  /*4db0*/  LD.E.64 R4, desc[UR4][R22.64+0x38] ;  /* 0x0000380416047980 */ /* 0x000162000c101b00 */
[----:B------:R-:W1:Y:S02]  /*4dc0*/  LDC.64 R2, c[0x4][R2] ;  /* 0x0100000002027b82 */ /* 0x000e640000000a00 */
[----:B------:R-:W-:-:S07]  /*4dd0*/  LEPC R20, `(.L_x_109) ;  /* 0x000000001014794e */ /* 0x000fce0000000000 */
[----:B01---5:R-:W-:Y:S05]  /*4de0*/  CALL.ABS.NOINC R2 ;  /* 0x0000000002007343 */ /* 0x023fea0003c00000 */
.L_x_109:
[----:B------:R-:W-:Y:S02]  /*4df0*/  ISETP.NE.AND P6, PT, R28, RZ, PT ;  /* 0x000000ff1c00720c */ /* 0x000fe40003fc5270 */
[----:B------:R-:W-:-:S05]  /*4e00*/  IADD3 R22, P0, PT, R22, 0x80, RZ ;  /* 0x0000008016167810 */ /* 0x000fca0007f1e0ff */
[----:B------:R-:W-:-:S06]  /*4e10*/  IMAD.X R23, RZ, RZ, R23, P0 ;  /* 0x000000ffff177224 */ /* 0x000fcc00000e0617 */
[----:B------:R-:W-:Y:S05]  /*4e20*/  @P6 BRA `(.L_x_110) ;  /* 0xfffffff800606947 */ /* 0x000fea000383ffff */
[----:B------:R-:W-:Y:S05]  /*4e30*/  BSYNC.RECONVERGENT B6 ;  /* 0x0000000000067941 */ /* 0x000fea0003800200 */
.L_x_93:
[----:B------:R-:W-:Y:S01]  /*4e40*/  ISETP.NE.AND P0, PT, R26, RZ, PT ;  /* 0x000000ff1a00720c */ /* 0x000fe20003f05270 */
[----:B------:R-:W-:-:S12]  /*4e50*/  BSSY.RECONVERGENT B6, `(.L_x_92) ;  /* 0x000006c000067945 */ /* 0x000fd80003800200 */
[----:B------:R-:W-:Y:S05]  /*4e60*/  @!P0 BRA `(.L_x_111) ;  /* 0x0000000400a88947 */ /* 0x000fea0003800000 */
[----:B------:R-:W-:Y:S02]  /*4e70*/  ISETP.GE.U32.AND P0, PT, R26, 0x8, PT ;  /* 0x000000081a00780c */ /* 0x000fe40003f06070 */
[----:B------:R-:W-:-:S11]  /*4e80*/  LOP3.LUT R24, R27, 0x7, RZ, 0xc0, !PT ;  /* 0x000000071b187812 */ /* 0x000fd600078ec0ff */
[----:B------:R-:W-:Y:S05]  /*4e90*/  @!P0 BRA `(.L_x_112) ;  /* 0x0000000000cc8947 */ /* 0x000fea0003800000 */
[----:B-1----:R-:W-:Y:S01]  /*4ea0*/  R2UR UR4, R18 ;  /* 0x00000000120472ca */ /* 0x002fe200000e0000 */
[----:B0-23--:R-:W-:Y:S01]  /*4eb0*/  IMAD.WIDE.U32 R22, R25, 0x8, R16 ;  /* 0x0000000819167825 */ /* 0x00dfe200078e0010 */
[----:B------:R-:W-:-:S13]  /*4ec0*/  R2UR UR5, R19 ;  /* 0x00000000130572ca */ /* 0x000fda00000e0000 */
[----:B----4-:R0:W5:Y:S01]  /*4ed0*/  LD.E.64 R4, desc[UR4][R22.64] ;  /* 0x0000000416047980 */ /* 0x010162000c101b00 */
[----:B------:R-:W-:-:S04]  /*4ee0*/  MOV R2, 0x8 ;  /* 0x0000000800027802 */ /* 0x000fc80000000f00 */
[----:B------:R0:W1:Y:S03]  /*4ef0*/  LDC.64 R6, c[0x4][R2] ;  /* 0x0100000002067b82 */ /* 0x0000660000000a00 */
[----:B------:R-:W-:-:S07]  /*4f00*/  LEPC R20, `(.L_x_113) ;  /* 0x000000001014794e */ /* 0x000fce0000000000 */
[----:B01---5:R-:W-:Y:S05]  /*4f10*/  CALL.ABS.NOINC R6 ;  /* 0x0000000006007343 */ /* 0x023fea0003c00000 */
.L_x_113:
[----:B------:R-:W-:Y:S02]  /*4f20*/  R2UR UR4, R18 ;  /* 0x00000000120472ca */ /* 0x000fe400000e0000 */
[----:B------:R-:W-:-:S13]  /*4f30*/  R2UR UR5, R19 ;  /* 0x00000000130572ca */ /* 0x000fda00000e0000 */
[----:B------:R0:W5:Y:S01]  /*4f40*/  LD.E.64 R4, desc[UR4][R22.64+0x8] ;  /* 0x0000080416047980 */ /* 0x000162000c101b00 */
[----:B------:R0:W1:Y:S02]  /*4f50*/  LDC.64 R6, c[0x4][R2] ;  /* 0x0100000002067b82 */ /* 0x0000640000000a00 */
[----:B------:R-:W-:-:S07]  /*4f60*/  LEPC R20, `(.L_x_114) ;  /* 0x000000001014794e */ /* 0x000fce0000000000 */
[----:B01---5:R-:W-:Y:S05]  /*4f70*/  CALL.ABS.NOINC R6 ;  /* 0x0000000006007343 */ /* 0x023fea0003c00000 */
.L_x_114:
[----:B------:R-:W-:Y:S02]  /*4f80*/  R2UR UR4, R18 ;  /* 0x00000000120472ca */ /* 0x000fe400000e0000 */
[----:B------:R-:W-:-:S13]  /*4f90*/  R2UR UR5, R19 ;  /* 0x00000000130572ca */ /* 0x000fda00000e0000 */
[----:B------:R0:W5:Y:S01]  /*4fa0*/  LD.E.64 R4, desc[UR4][R22.64+0x10] ;  /* 0x0000100416047980 */ /* 0x000162000c101b00 */
[----:B------:R0:W1:Y:S02]  /*4fb0*/  LDC.64 R6, c[0x4][R2] ;  /* 0x0100000002067b82 */ /* 0x0000640000000a00 */
[----:B------:R-:W-:-:S07]  /*4fc0*/  LEPC R20, `(.L_x_115) ;  /* 0x000000001014794e */ /* 0x000fce0000000000 */
[----:B01---5:R-:W-:Y:S05]  /*4fd0*/  CALL.ABS.NOINC R6 ;  /* 0x0000000006007343 */ /* 0x023fea0003c00000 */
.L_x_115:
[----:B------:R-:W-:Y:S02]  /*4fe0*/  R2UR UR4, R18 ;  /* 0x00000000120472ca */ /* 0x000fe400000e0000 */
[----:B------:R-:W-:-:S13]  /*4ff0*/  R2UR UR5, R19 ;  /* 0x00000000130572ca */ /* 0x000fda00000e0000 */
[----:B------:R0:W5:Y:S01]  /*5000*/  LD.E.64 R4, desc[UR4][R22.64+0x18] ;  /* 0x0000180416047980 */ /* 0x000162000c101b00 */
[----:B------:R0:W1:Y:S02]  /*5010*/  LDC.64 R6, c[0x4][R2] ;  /* 0x0100000002067b82 */ /* 0x0000640000000a00 */
[----:B------:R-:W-:-:S07]  /*5020*/  LEPC R20, `(.L_x_116) ;  /* 0x000000001014794e */ /* 0x000fce0000000000 */
[----:B01---5:R-:W-:Y:S05]  /*5030*/  CALL.ABS.NOINC R6 ;  /* 0x0000000006007343 */ /* 0x023fea0003c00000 */
.L_x_116:
[----:B------:R-:W-:Y:S02]  /*5040*/  R2UR UR4, R18 ;  /* 0x00000000120472ca */ /* 0x000fe400000e0000 */
[----:B------:R-:W-:-:S13]  /*5050*/  R2UR UR5, R19 ;  /* 0x00000000130572ca */ /* 0x000fda00000e0000 */
[----:B------:R0:W5:Y:S01]  /*5060*/  LD.E.64 R4, desc[UR4][R22.64+0x20] ;  /* 0x0000200416047980 */ /* 0x000162000c101b00 */
[----:B------:R0:W1:Y:S02]  /*5070*/  LDC.64 R6, c[0x4][R2] ;  /* 0x0100000002067b82 */ /* 0x0000640000000a00 */
[----:B------:R-:W-:-:S07]  /*5080*/  LEPC R20, `(.L_x_117) ;  /* 0x000000001014794e */ /* 0x000fce0000000000 */
[----:B01---5:R-:W-:Y:S05]  /*5090*/  CALL.ABS.NOINC R6 ;  /* 0x0000000006007343 */ /* 0x023fea0003c00000 */
.L_x_117:
[----:B------:R-:W-:Y:S02]  /*50a0*/  R2UR UR4, R18 ;  /* 0x00000000120472ca */ /* 0x000fe400000e0000 */
[----:B------:R-:W-:-:S13]  /*50b0*/  R2UR UR5, R19 ;  /* 0x00000000130572ca */ /* 0x000fda00000e0000 */
[----:B------:R0:W5:Y:S01]  /*50c0*/  LD.E.64 R4, desc[UR4][R22.64+0x28] ;  /* 0x0000280416047980 */ /* 0x000162000c101b00 */
[----:B------:R0:W1:Y:S02]  /*50d0*/  LDC.64 R6, c[0x4][R2] ;  /* 0x0100000002067b82 */ /* 0x0000640000000a00 */
[----:B------:R-:W-:-:S07]  /*50e0*/  LEPC R20, `(.L_x_118) ;  /* 0x000000001014794e */ /* 0x000fce0000000000 */
[----:B01---5:R-:W-:Y:S05]  /*50f0*/  CALL.ABS.NOINC R6 ;  /* 0x0000000006007343 */ /* 0x023fea0003c00000 */
.L_x_118:
[----:B------:R-:W-:Y:S02]  /*5100*/  R2UR UR4, R18 ;  /* 0x00000000120472ca */ /* 0x000fe400000e0000 */
[----:B------:R-:W-:-:S13]  /*5110*/  R2UR UR5, R19 ;  /* 0x00000000130572ca */ /* 0x000fda00000e0000 */
[----:B------:R0:W5:Y:S01]  /*5120*/  LD.E.64 R4, desc[UR4][R22.64+0x30] ;  /* 0x0000300416047980 */ /* 0x000162000c101b00 */
[----:B------:R0:W1:Y:S02]  /*5130*/  LDC.64 R6, c[0x4][R2] ;  /* 0x0100000002067b82 */ /* 0x0000640000000a00 */
[----:B------:R-:W-:-:S07]  /*5140*/  LEPC R20, `(.L_x_119) ;  /* 0x000000001014794e */ /* 0x000fce0000000000 */
[----:B01---5:R-:W-:Y:S05]  /*5150*/  CALL.ABS.NOINC R6 ;  /* 0x0000000006007343 */ /* 0x023fea0003c00000 */
.L_x_119:
[----:B------:R-:W-:Y:S02]  /*5160*/  R2UR UR4, R18 ;  /* 0x00000000120472ca */ /* 0x000fe400000e0000 */
[----:B------:R-:W-:-:S13]  /*5170*/  R2UR UR5, R19 ;  /* 0x00000000130572ca */ /* 0x000fda00000e0000 */
[----:B------:R0:W5:Y:S01]  /*5180*/  LD.E.64 R4, desc[UR4][R22.64+0x38] ;  /* 0x0000380416047980 */ /* 0x000162000c101b00 */
[----:B------:R-:W1:Y:S02]  /*5190*/  LDC.64 R2, c[0x4][R2] ;  /* 0x0100000002027b82 */ /* 0x000e640000000a00 */
[----:B------:R-:W-:-:S07]  /*51a0*/  LEPC R20, `(.L_x_120) ;  /* 0x000000001014794e */ /* 0x000fce0000000000 */
[----:B01---5:R-:W-:Y:S05]  /*51b0*/  CALL.ABS.NOINC R2 ;  /* 0x0000000002007343 */ /* 0x023fea0003c00000 */
.L_x_120:
[----:B------:R-:W-:-:S07]  /*51c0*/  VIADD R25, R25, 0x8 ;  /* 0x0000000819197836 */ /* 0x000fce0000000000 */
.L_x_112:
[----:B------:R-:W-:-:S13]  /*51d0*/  ISETP.NE.AND P0, PT, R24, RZ, PT ;  /* 0x000000ff1800720c */ /* 0x000fda0003f05270 */
        /* <DEDUP_REMOVED lines=12> */
.L_x_122:
[----:B------:R-:W-:Y:S02]  /*52a0*/  R2UR UR4, R18 ;  /* 0x00000000120472ca */ /* 0x000fe400000e0000 */
[----:B------:R-:W-:-:S13]  /*52b0*/  R2UR UR5, R19 ;  /* 0x00000000130572ca */ /* 0x000fda00000e0000 */
[----:B------:R0:W5:Y:S01]  /*52c0*/  LD.E.64 R4, desc[UR4][R22.64+0x8] ;  /* 0x0000080416047980 */ /* 0x000162000c101b00 */
[----:B------:R0:W1:Y:S02]  /*52d0*/  LDC.64 R6, c[0x4][R2] ;  /* 0x0100000002067b82 */ /* 0x0000640000000a00 */
[----:B------:R-:W-:-:S07]  /*52e0*/  LEPC R20, `(.L_x_123) ;  /* 0x000000001014794e */ /* 0x000fce0000000000 */
[----:B01---5:R-:W-:Y:S05]  /*52f0*/  CALL.ABS.NOINC R6 ;  /* 0x0000000006007343 */ /* 0x023fea0003c00000 */
.L_x_123:
[----:B------:R-:W-:Y:S02]  /*5300*/  R2UR UR4, R18 ;  /* 0x00000000120472ca */ /* 0x000fe400000e0000 */
[----:B------:R-:W-:-:S13]  /*5310*/  R2UR UR5, R19 ;  /* 0x00000000130572ca */ /* 0x000fda00000e0000 */
[----:B------:R0:W5:Y:S01]  /*5320*/  LD.E.64 R4, desc[UR4][R22.64+0x10] ;  /* 0x0000100416047980 */ /* 0x000162000c101b00 */
[----:B------:R0:W1:Y:S02]  /*5330*/  LDC.64 R6, c[0x4][R2] ;  /* 0x0100000002067b82 */ /* 0x0000640000000a00 */
[----:B------:R-:W-:-:S07]  /*5340*/  LEPC R20, `(.L_x_124) ;  /* 0x000000001014794e */ /* 0x000fce0000000000 */
[----:B01---5:R-:W-:Y:S05]  /*5350*/  CALL.ABS.NOINC R6 ;  /* 0x0000000006007343 */ /* 0x023fea0003c00000 */
.L_x_124:
[----:B------:R-:W-:Y:S02]  /*5360*/  R2UR UR4, R18 ;  /* 0x00000000120472ca */ /* 0x000fe400000e0000 */
[----:B------:R-:W-:-:S13]  /*5370*/  R2UR UR5, R19 ;  /* 0x00000000130572ca */ /* 0x000fda00000e0000 */
[----:B------:R0:W5:Y:S01]  /*5380*/  LD.E.64 R4, desc[UR4][R22.64+0x18] ;  /* 0x0000180416047980 */ /* 0x000162000c101b00 */
[----:B------:R-:W1:Y:S02]  /*5390*/  LDC.64 R2, c[0x4][R2] ;  /* 0x0100000002027b82 */ /* 0x000e640000000a00 */
[----:B------:R-:W-:-:S07]  /*53a0*/  LEPC R20, `(.L_x_125) ;  /* 0x000000001014794e */ /* 0x000fce0000000000 */
[----:B01---5:R-:W-:Y:S05]  /*53b0*/  CALL.ABS.NOINC R2 ;  /* 0x0000000002007343 */ /* 0x023fea0003c00000 */
.L_x_125:
[----:B------:R-:W-:-:S07]  /*53c0*/  VIADD R25, R25, 0x4 ;  /* 0x0000000419197836 */ /* 0x000fce0000000000 */
.L_x_121:
[----:B------:R-:W-:-:S13]  /*53d0*/  ISETP.NE.AND P0, PT, R27, RZ, PT ;  /* 0x000000ff1b00720c */ /* 0x000fda0003f05270 */
[----:B------:R-:W-:Y:S05]  /*53e0*/  @!P0 BRA `(.L_x_111) ;  /* 0x0000000000488947 */ /* 0x000fea0003800000 */
[----:B------:R-:W-:-:S04]  /*53f0*/  IMAD.WIDE.U32 R2, R25, 0x8, R16 ;  /* 0x0000000819027825 */ /* 0x000fc800078e0010 */
[----:B------:R-:W-:Y:S02]  /*5400*/  IMAD.MOV R27, RZ, RZ, -R27 ;  /* 0x000000ffff1b7224 */ /* 0x000fe400078e0a1b */
[----:B0-23--:R-:W-:-:S07]  /*5410*/  IMAD.MOV.U32 R23, RZ, RZ, R3 ;  /* 0x000000ffff177224 */ /* 0x00dfce00078e0003 */
.L_x_127:
[----:B-1----:R-:W-:Y:S01]  /*5420*/  R2UR UR4, R18 ;  /* 0x00000000120472ca */ /* 0x002fe200000e0000 */
[----:B------:R-:W-:Y:S01]  /*5430*/  IMAD.MOV.U32 R3, RZ, RZ, R23 ;  /* 0x000000ffff037224 */ /* 0x000fe200078e0017 */
[----:B------:R-:W-:-:S13]  /*5440*/  R2UR UR5, R19 ;  /* 0x00000000130572ca */ /* 0x000fda00000e0000 */
[----:B----4-:R0:W5:Y:S01]  /*5450*/  LD.E.64 R4, desc[UR4][R2.64] ;  /* 0x0000000402047980 */ /* 0x010162000c101b00 */
[----:B------:R-:W-:Y:S01]  /*5460*/  VIADD R27, R27, 0x1 ;  /* 0x000000011b1b7836 */ /* 0x000fe20000000000 */
[----:B------:R-:W-:-:S04]  /*5470*/  MOV R0, 0x8 ;  /* 0x0000000800007802 */ /* 0x000fc80000000f00 */
[----:B------:R-:W-:Y:S01]  /*5480*/  ISETP.NE.AND P0, PT, R27, RZ, PT ;  /* 0x000000ff1b00720c */ /* 0x000fe20003f05270 */
[----:B------:R1:W2:Y:S03]  /*5490*/  LDC.64 R6, c[0x4][R0] ;  /* 0x0100000000067b82 */ /* 0x0002a60000000a00 */
[----:B01----:R-:W-:-:S09]  /*54a0*/  P2R R0, PR, RZ, 0x1 ;  /* 0x00000001ff007803 */ /* 0x003fd20000000000 */
[----:B------:R-:W-:-:S07]  /*54b0*/  LEPC R20, `(.L_x_126) ;  /* 0x000000001014794e */ /* 0x000fce0000000000 */
[----:B--2--5:R-:W-:Y:S05]  /*54c0*/  CALL.ABS.NOINC R6 ;  /* 0x0000000006007343 */ /* 0x024fea0003c00000 */
.L_x_126:
[----:B------:R-:W-:Y:S02]  /*54d0*/  ISETP.NE.AND P6, PT, R27, RZ, PT ;  /* 0x000000ff1b00720c */ /* 0x000fe40003fc5270 */
[----:B------:R-:W-:-:S05]  /*54e0*/  IADD3 R2, P0, PT, R2, 0x8, RZ ;  /* 0x0000000802027810 */ /* 0x000fca0007f1e0ff */
[----:B------:R-:W-:-:S06]  /*54f0*/  IMAD.X R23, RZ, RZ, R23, P0 ;  /* 0x000000ffff177224 */ /* 0x000fcc00000e0617 */
[----:B------:R-:W-:Y:S05]  /*5500*/  @P6 BRA `(.L_x_127) ;  /* 0xfffffffc00c46947 */ /* 0x000fea000383ffff */
.L_x_111:
[----:B------:R-:W-:Y:S05]  /*5510*/  BSYNC.RECONVERGENT B6 ;  /* 0x0000000000067941 */ /* 0x000fea0003800200 */
.L_x_92:
[----:B------:R-:W-:Y:S01]  /*5520*/  MOV R0, 0x8 ;  /* 0x0000000800007802 */ /* 0x000fe20000000f00 */
[----:B0-234-:R-:W-:Y:S02]  /*5530*/  IMAD.MOV.U32 R4, RZ, RZ, R16 ;  /* 0x000000ffff047224 */ /* 0x01dfe400078e0010 */
[----:B------:R-:W-:Y:S01]  /*5540*/  IMAD.MOV.U32 R5, RZ, RZ, R17 ;  /* 0x000000ffff057224 */ /* 0x000fe200078e0011 */
[----:B------:R0:W2:Y:S06]  /*5550*/  LDC.64 R2, c[0x4][R0] ;  /* 0x0100000000027b82 */ /* 0x0000ac0000000a00 */
[----:B------:R-:W-:-:S07]  /*5560*/  LEPC R20, `(.L_x_128) ;  /* 0x000000001014794e */ /* 0x000fce0000000000 */
[----:B012---:R-:W-:Y:S05]  /*5570*/  CALL.ABS.NOINC R2 ;  /* 0x0000000002007343 */ /* 0x007fea0003c00000 */
.L_x_128:
[----:B------:R-:W-:Y:S05]  /*5580*/  EXIT ;  /* 0x000000000000794d */ /* 0x000fea0003800000 */
.L_x_129:
[----:B------:R-:W-:-:S00]  /*5590*/  BRA `(.L_x_129) ;  /* 0xfffffffc00fc7947 */ /* 0x000fc0000383ffff */
[----:B------:R-:W-:-:S00]  /*55a0*/  NOP ;  /* 0x0000000000007918 */ /* 0x000fc00000000000 */
        /* <DEDUP_REMOVED lines=13> */
.L_x_130:


//--------------------- .nv.global.init           --------------------------
	.section	.nv.global.init,"aw",@progbits
.nv.global.init:
	.type		$str$1,@object
	.size		$str$1,($str - $str$1)
$str$1:
        /*0000*/ 	.byte	0x0a, 0x00
	.type		$str,@object
	.size		$str,(.L_0 - $str)
$str:
        /*0002*/ 	.byte	0x25, 0x2e, 0x32, 0x66, 0x20, 0x00
.L_0:


//--------------------- .nv.shared.reserved.0     --------------------------
	.section	.nv.shared.reserved.0,"aw",@nobits
	.weak		__nv_reservedSMEM_offset_0_alias
	.size		__nv_reservedSMEM_offset_0_alias, 0, 64
	.other		__nv_reservedSMEM_offset_0_alias,@"STO_CUDA_RESERVED_SHARED STV_DEFAULT"
__nv_reservedSMEM_offset_0_alias:
	.zero		0
	.zero		64


//--------------------- .nv.constant0._Z7conv_2dPPfiiS0_i --------------------------
	.section	.nv.constant0._Z7conv_2dPPfiiS0_i,"a",@progbits
	.sectionflags	@""
	.align	4
.nv.constant0._Z7conv_2dPPfiiS0_i:
	.zero		924


//--------------------- SYMBOLS --------------------------

	.type		.nv.reservedSmem.offset0,@object
	.size		.nv.reservedSmem.offset0,0x4
	.type		malloc,@function
	.type		free,@function
	.type		vprintf,@function
